	.target	sm_90a

	.elftype	@"ET_EXEC"


//--------------------- .note.nv.tkinfo           --------------------------
	.section	.note.nv.tkinfo,"",@"SHT_NOTE"
	.sectionflags	@"SHF_NOTE_NV_TKINFO"
	.tkinfo
        /*0018*/ 	.word	0x00000002
        /*0030*/ 	.string	""
        /*0030*/ 	.string	"ptxas"
        /*0030*/ 	.string	"Cuda compilation tools, release 13.0, V13.0.88"
        /*0030*/ 	.string	"Build cuda_13.0.r13.0/compiler.36424714_0"
        /*0030*/ 	.string	"-arch sm_90a -m 64 "



//--------------------- .note.nv.cuinfo           --------------------------
	.section	.note.nv.cuinfo,"",@"SHT_NOTE"
	.sectionflags	@"SHF_NOTE_NV_CUINFO"
        /*0018*/ 	.short	0x0002
        /*001a*/ 	.short	0x005a
        /*001c*/ 	.short	0x0082
	.zero		2


//--------------------- .nv.info                  --------------------------
	.section	.nv.info,"",@"SHT_CUDA_INFO"
	.align	4


	//----- nvinfo : EIATTR_REGCOUNT
	.align		4
        /*0000*/ 	.byte	0x04, 0x2f
        /*0002*/ 	.short	(.L_15 - .L_14)
	.align		4
.L_14:
        /*0004*/ 	.word	index@(_ZN7cutlass13device_kernelINS_4gemm6kernel13GemmUniversalIN4cute5tupleIJiiiiEEENS1_10collective13CollectiveMmaINS1_34MainloopSm90TmaGmmaWarpSpecializedILi7ENS5_IJNS4_1CILi2EEENSA_ILi1EEESC_EEENS1_35KernelTmaWarpSpecializedCooperativeEEENS5_IJNSA_ILi128EEESG_NSA_ILi64EEEEEENS_6half_tENS5_IJSC_llEEESJ_SK_NS4_8TiledMMAINS4_8MMA_AtomIJNS4_4SM904GMMA26MMA_64x128x16_F32F16F16_SSILNSO_5MajorE1ELSQ_1ELNSO_7ScaleInE1ELSR_1EEEEEENS4_6LayoutISD_NS5_IJSC_NSA_ILi0EEESV_EEEEENS5_IJNS4_10UnderscoreESY_SY_EEEEENS4_13SM90_TMA_LOADENS4_14ComposedLayoutINS4_7SwizzleILi3ELi4ELi3EEENS4_18smem_ptr_flag_bitsILi16EEENSU_INS5_IJSH_NSA_ILi8EEEEEENS5_IJSC_SH_EEEEEEEvNS4_8identityENS4_23SM90_TMA_LOAD_MULTICASTES1B_vS1C_EENS_8epilogue10collective6detail29Sm90TmaWarpSpecializedAdapterINS1G_15DefaultEpilogueISJ_NS5_IJlSC_lEEES1K_NS1F_6thread17LinearCombinationISJ_Li1EffLNS1L_9ScaleType4KindE0ELNS_15FloatRoundStyleE2ESJ_EENS1_15EpilogueDefaultEEEEEvvEEEEvNT_6ParamsE)
        /*0008*/ 	.word	0x000000a8


	//----- nvinfo : EIATTR_FRAME_SIZE
	.align		4
.L_15:
        /*000c*/ 	.byte	0x04, 0x11
        /*000e*/ 	.short	(.L_17 - .L_16)
	.align		4
.L_16:
        /*0010*/ 	.word	index@(_ZN7cutlass13device_kernelINS_4gemm6kernel13GemmUniversalIN4cute5tupleIJiiiiEEENS1_10collective13CollectiveMmaINS1_34MainloopSm90TmaGmmaWarpSpecializedILi7ENS5_IJNS4_1CILi2EEENSA_ILi1EEESC_EEENS1_35KernelTmaWarpSpecializedCooperativeEEENS5_IJNSA_ILi128EEESG_NSA_ILi64EEEEEENS_6half_tENS5_IJSC_llEEESJ_SK_NS4_8TiledMMAINS4_8MMA_AtomIJNS4_4SM904GMMA26MMA_64x128x16_F32F16F16_SSILNSO_5MajorE1ELSQ_1ELNSO_7ScaleInE1ELSR_1EEEEEENS4_6LayoutISD_NS5_IJSC_NSA_ILi0EEESV_EEEEENS5_IJNS4_10UnderscoreESY_SY_EEEEENS4_13SM90_TMA_LOADENS4_14ComposedLayoutINS4_7SwizzleILi3ELi4ELi3EEENS4_18smem_ptr_flag_bitsILi16EEENSU_INS5_IJSH_NSA_ILi8EEEEEENS5_IJSC_SH_EEEEEEEvNS4_8identityENS4_23SM90_TMA_LOAD_MULTICASTES1B_vS1C_EENS_8epilogue10collective6detail29Sm90TmaWarpSpecializedAdapterINS1G_15DefaultEpilogueISJ_NS5_IJlSC_lEEES1K_NS1F_6thread17LinearCombinationISJ_Li1EffLNS1L_9ScaleType4KindE0ELNS_15FloatRoundStyleE2ESJ_EENS1_15EpilogueDefaultEEEEEvvEEEEvNT_6ParamsE)
        /*0014*/ 	.word	0x00000000


	//----- nvinfo : EIATTR_MIN_STACK_SIZE
	.align		4
.L_17:
        /*0018*/ 	.byte	0x04, 0x12
        /*001a*/ 	.short	(.L_19 - .L_18)
	.align		4
.L_18:
        /*001c*/ 	.word	index@(_ZN7cutlass13device_kernelINS_4gemm6kernel13GemmUniversalIN4cute5tupleIJiiiiEEENS1_10collective13CollectiveMmaINS1_34MainloopSm90TmaGmmaWarpSpecializedILi7ENS5_IJNS4_1CILi2EEENSA_ILi1EEESC_EEENS1_35KernelTmaWarpSpecializedCooperativeEEENS5_IJNSA_ILi128EEESG_NSA_ILi64EEEEEENS_6half_tENS5_IJSC_llEEESJ_SK_NS4_8TiledMMAINS4_8MMA_AtomIJNS4_4SM904GMMA26MMA_64x128x16_F32F16F16_SSILNSO_5MajorE1ELSQ_1ELNSO_7ScaleInE1ELSR_1EEEEEENS4_6LayoutISD_NS5_IJSC_NSA_ILi0EEESV_EEEEENS5_IJNS4_10UnderscoreESY_SY_EEEEENS4_13SM90_TMA_LOADENS4_14ComposedLayoutINS4_7SwizzleILi3ELi4ELi3EEENS4_18smem_ptr_flag_bitsILi16EEENSU_INS5_IJSH_NSA_ILi8EEEEEENS5_IJSC_SH_EEEEEEEvNS4_8identityENS4_23SM90_TMA_LOAD_MULTICASTES1B_vS1C_EENS_8epilogue10collective6detail29Sm90TmaWarpSpecializedAdapterINS1G_15DefaultEpilogueISJ_NS5_IJlSC_lEEES1K_NS1F_6thread17LinearCombinationISJ_Li1EffLNS1L_9ScaleType4KindE0ELNS_15FloatRoundStyleE2ESJ_EENS1_15EpilogueDefaultEEEEEvvEEEEvNT_6ParamsE)
        /*0020*/ 	.word	0x00000000
.L_19:


//--------------------- .nv.compat                --------------------------
	.section	.nv.compat,"",@"SHT_CUDA_COMPAT_INFO"
	.align	4
        /*0000*/ 	.byte	0x02, 0x09, 0x01, 0x00, 0x02, 0x02, 0x04, 0x00, 0x02, 0x05, 0x05, 0x00, 0x03, 0x07, 0x01, 0x01
        /*0010*/ 	.byte	0x02, 0x03, 0x01, 0x00, 0x02, 0x06, 0x01, 0x00, 0x04, 0x0b, 0x08, 0x00, 0x00, 0x00, 0x00, 0x00
        /*0020*/ 	.byte	0x00, 0x00, 0x00, 0x00


//--------------------- .nv.info._ZN7cutlass13device_kernelINS_4gemm6kernel13GemmUniversalIN4cute5tupleIJiiiiEEENS1_10collective13CollectiveMmaINS1_34MainloopSm90TmaGmmaWarpSpecializedILi7ENS5_IJNS4_1CILi2EEENSA_ILi1EEESC_EEENS1_35KernelTmaWarpSpecializedCooperativeEEENS5_IJNSA_ILi128EEESG_NSA_ILi64EEEEEENS_6half_tENS5_IJSC_llEEESJ_SK_NS4_8TiledMMAINS4_8MMA_AtomIJNS4_4SM904GMMA26MMA_64x128x16_F32F16F16_SSILNSO_5MajorE1ELSQ_1ELNSO_7ScaleInE1ELSR_1EEEEEENS4_6LayoutISD_NS5_IJSC_NSA_ILi0EEESV_EEEEENS5_IJNS4_10UnderscoreESY_SY_EEEEENS4_13SM90_TMA_LOADENS4_14ComposedLayoutINS4_7SwizzleILi3ELi4ELi3EEENS4_18smem_ptr_flag_bitsILi16EEENSU_INS5_IJSH_NSA_ILi8EEEEEENS5_IJSC_SH_EEEEEEEvNS4_8identityENS4_23SM90_TMA_LOAD_MULTICASTES1B_vS1C_EENS_8epilogue10collective6detail29Sm90TmaWarpSpecializedAdapterINS1G_15DefaultEpilogueISJ_NS5_IJlSC_lEEES1K_NS1F_6thread17LinearCombinationISJ_Li1EffLNS1L_9ScaleType4KindE0ELNS_15FloatRoundStyleE2ESJ_EENS1_15EpilogueDefaultEEEEEvvEEEEvNT_6ParamsE --------------------------
	.section	.nv.info._ZN7cutlass13device_kernelINS_4gemm6kernel13GemmUniversalIN4cute5tupleIJiiiiEEENS1_10collective13CollectiveMmaINS1_34MainloopSm90TmaGmmaWarpSpecializedILi7ENS5_IJNS4_1CILi2EEENSA_ILi1EEESC_EEENS1_35KernelTmaWarpSpecializedCooperativeEEENS5_IJNSA_ILi128EEESG_NSA_ILi64EEEEEENS_6half_tENS5_IJSC_llEEESJ_SK_NS4_8TiledMMAINS4_8MMA_AtomIJNS4_4SM904GMMA26MMA_64x128x16_F32F16F16_SSILNSO_5MajorE1ELSQ_1ELNSO_7ScaleInE1ELSR_1EEEEEENS4_6LayoutISD_NS5_IJSC_NSA_ILi0EEESV_EEEEENS5_IJNS4_10UnderscoreESY_SY_EEEEENS4_13SM90_TMA_LOADENS4_14ComposedLayoutINS4_7SwizzleILi3ELi4ELi3EEENS4_18smem_ptr_flag_bitsILi16EEENSU_INS5_IJSH_NSA_ILi8EEEEEENS5_IJSC_SH_EEEEEEEvNS4_8identityENS4_23SM90_TMA_LOAD_MULTICASTES1B_vS1C_EENS_8epilogue10collective6detail29Sm90TmaWarpSpecializedAdapterINS1G_15DefaultEpilogueISJ_NS5_IJlSC_lEEES1K_NS1F_6thread17LinearCombinationISJ_Li1EffLNS1L_9ScaleType4KindE0ELNS_15FloatRoundStyleE2ESJ_EENS1_15EpilogueDefaultEEEEEvvEEEEvNT_6ParamsE,"",@"SHT_CUDA_INFO"
	.sectionflags	@""
	.align	4


	//----- nvinfo : EIATTR_CUDA_API_VERSION
	.align		4
        /*0000*/ 	.byte	0x04, 0x37
        /*0002*/ 	.short	(.L_21 - .L_20)
.L_20:
        /*0004*/ 	.word	0x00000082


	//----- nvinfo : EIATTR_KPARAM_INFO
	.align		4
.L_21:
        /*0008*/ 	.byte	0x04, 0x17
        /*000a*/ 	.short	(.L_23 - .L_22)
.L_22:
        /*000c*/ 	.word	0x00000000
        /*0010*/ 	.short	0x0000
        /*0012*/ 	.short	0x0070
        /*0014*/ 	.byte	0x00, 0xf0, 0x01, 0x10


	//----- nvinfo : EIATTR_SPARSE_MMA_MASK
	.align		4
.L_23:
        /*0018*/ 	.byte	0x03, 0x50
        /*001a*/ 	.short	0x0000


	//----- nvinfo : EIATTR_MAXREG_COUNT
	.align		4
        /*001c*/ 	.byte	0x03, 0x1b
        /*001e*/ 	.short	0x00a8


	//----- nvinfo : EIATTR_NUM_BARRIERS
	.align		4
        /*0020*/ 	.byte	0x02, 0x4c
        /*0022*/ 	.byte	0x01
	.zero		1


	//----- nvinfo : EIATTR_EXTERNS
	.align		4
        /*0024*/ 	.byte	0x04, 0x0f
        /*0026*/ 	.short	(.L_25 - .L_24)


	//   ....[0]....
	.align		4
.L_24:
        /*0028*/ 	.word	index@(__assertfail)


	//----- nvinfo : EIATTR_MERCURY_ISA_VERSION
	.align		4
.L_25:
        /*002c*/ 	.byte	0x03, 0x5f
        /*002e*/ 	.short	0x0101


	//----- nvinfo : EIATTR_INT_WARP_WIDE_INSTR_OFFSETS
	.align		4
        /*0030*/ 	.byte	0x04, 0x31
        /*0032*/ 	.short	(.L_27 - .L_26)


	//   ....[0]....
.L_26:
        /*0034*/ 	.word	0x000004f0


	//   ....[1]....
        /*0038*/ 	.word	0x00000520


	//   ....[2]....
        /*003c*/ 	.word	0x000006e0


	//----- nvinfo : EIATTR_COOP_GROUP_MASK_REGIDS
	.align		4
.L_27:
        /*0040*/ 	.byte	0x04, 0x29
        /*0042*/ 	.short	(.L_29 - .L_28)


	//   ....[0]....
.L_28:
        /*0044*/ 	.word	0xffffffff


	//   ....[1]....
        /*0048*/ 	.word	0xffffffff


	//   ....[2]....
        /*004c*/ 	.word	0xffffffff


	//   ....[3]....
        /*0050*/ 	.word	0xffffffff


	//   ....[4]....
        /*0054*/ 	.word	0xffffffff


	//   ....[5]....
        /*0058*/ 	.word	0xffffffff


	//----- nvinfo : EIATTR_COOP_GROUP_INSTR_OFFSETS
	.align		4
.L_29:
        /*005c*/ 	.byte	0x04, 0x28
        /*005e*/ 	.short	(.L_31 - .L_30)


	//   ....[0]....
.L_30:
        /*0060*/ 	.word	0x00000060


	//   ....[1]....
        /*0064*/ 	.word	0x00000070


	//   ....[2]....
        /*0068*/ 	.word	0x00000130


	//   ....[3]....
        /*006c*/ 	.word	0x00000330


	//   ....[4]....
        /*0070*/ 	.word	0x00000860


	//   ....[5]....
        /*0074*/ 	.word	0x000014e0


	//----- nvinfo : EIATTR_REG_RECONFIG
	.align		4
.L_31:
        /*0078*/ 	.byte	0x01, 0x54
	.zero		2


	//----- nvinfo : EIATTR_SYSCALL_OFFSETS
	.align		4
        /*007c*/ 	.byte	0x04, 0x46
        /*007e*/ 	.short	(.L_33 - .L_32)


	//   ....[0]....
.L_32:
        /*0080*/ 	.word	0x000016c0


	//----- nvinfo : EIATTR_MBARRIER_INSTR_OFFSETS
	.align		4
.L_33:
        /*0084*/ 	.byte	0x04, 0x39
        /*0086*/ 	.short	(.L_35 - .L_34)


	//   ....[0]....
.L_34:
        /*0088*/ 	.word	0x00000230
        /*008c*/ 	.word	0x000000ff
        /*0090*/ 	.word	0x00000000
        /*0094*/ 	.short	0x0100
        /*0096*/ 	.byte	0x08
	.zero		1


	//   ....[1]....
        /*0098*/ 	.word	0x00000240
        /*009c*/ 	.word	0x000000ff
        /*00a0*/ 	.word	0x00000038
        /*00a4*/ 	.short	0x0100
        /*00a6*/ 	.byte	0x08
	.zero		1


	//   ....[2]....
        /*00a8*/ 	.word	0x00000250
        /*00ac*/ 	.word	0x000000ff
        /*00b0*/ 	.word	0x00000008
        /*00b4*/ 	.short	0x0100
        /*00b6*/ 	.byte	0x08
	.zero		1


	//   ....[3]....
        /*00b8*/ 	.word	0x00000260
        /*00bc*/ 	.word	0x000000ff
        /*00c0*/ 	.word	0x00000040
        /*00c4*/ 	.short	0x0100
        /*00c6*/ 	.byte	0x08
	.zero		1


	//   ....[4]....
        /*00c8*/ 	.word	0x00000270
        /*00cc*/ 	.word	0x000000ff
        /*00d0*/ 	.word	0x00000010
        /*00d4*/ 	.short	0x0100
        /*00d6*/ 	.byte	0x08
	.zero		1


	//   ....[5]....
        /*00d8*/ 	.word	0x00000280
        /*00dc*/ 	.word	0x000000ff
        /*00e0*/ 	.word	0x00000048
        /*00e4*/ 	.short	0x0100
        /*00e6*/ 	.byte	0x08
	.zero		1


	//   ....[6]....
        /*00e8*/ 	.word	0x00000290
        /*00ec*/ 	.word	0x000000ff
        /*00f0*/ 	.word	0x00000018
        /*00f4*/ 	.short	0x0100
        /*00f6*/ 	.byte	0x08
	.zero		1


	//   ....[7]....
        /*00f8*/ 	.word	0x000002a0
        /*00fc*/ 	.word	0x000000ff
        /*0100*/ 	.word	0x00000050
        /*0104*/ 	.short	0x0100
        /*0106*/ 	.byte	0x08
	.zero		1


	//   ....[8]....
        /*0108*/ 	.word	0x000002b0
        /*010c*/ 	.word	0x000000ff
        /*0110*/ 	.word	0x00000020
        /*0114*/ 	.short	0x0100
        /*0116*/ 	.byte	0x08
	.zero		1


	//   ....[9]....
        /*0118*/ 	.word	0x000002c0
        /*011c*/ 	.word	0x000000ff
        /*0120*/ 	.word	0x00000058
        /*0124*/ 	.short	0x0100
        /*0126*/ 	.byte	0x08
	.zero		1


	//   ....[10]....
        /*0128*/ 	.word	0x000002d0
        /*012c*/ 	.word	0x000000ff
        /*0130*/ 	.word	0x00000028
        /*0134*/ 	.short	0x0100
        /*0136*/ 	.byte	0x08
	.zero		1


	//   ....[11]....
        /*0138*/ 	.word	0x000002e0
        /*013c*/ 	.word	0x000000ff
        /*0140*/ 	.word	0x00000060
        /*0144*/ 	.short	0x0100
        /*0146*/ 	.byte	0x08
	.zero		1


	//   ....[12]....
        /*0148*/ 	.word	0x000002f0
        /*014c*/ 	.word	0x000000ff
        /*0150*/ 	.word	0x00000030
        /*0154*/ 	.short	0x0100
        /*0156*/ 	.byte	0x08
	.zero		1


	//   ....[13]....
        /*0158*/ 	.word	0x00000300
        /*015c*/ 	.word	0x000000ff
        /*0160*/ 	.word	0x00000068
        /*0164*/ 	.short	0x0100
        /*0166*/ 	.byte	0x08
	.zero		1


	//   ....[14]....
        /*0168*/ 	.word	0x00000780
        /*016c*/ 	.word	0x000000ff
        /*0170*/ 	.word	0x00000080
        /*0174*/ 	.short	0x0100
        /*0176*/ 	.byte	0x06
	.zero		1


	//   ....[15]....
        /*0178*/ 	.word	0x00000800
        /*017c*/ 	.word	0x000000ff
        /*0180*/ 	.word	0x00000088
        /*0184*/ 	.short	0x0100
        /*0186*/ 	.byte	0x06
	.zero		1


	//   ....[16]....
        /*0188*/ 	.word	0x00001780
        /*018c*/ 	.word	0x00000003
        /*0190*/ 	.word	0x00000000
        /*0194*/ 	.short	0x010a
        /*0196*/ 	.byte	0x3f
	.zero		1


	//   ....[17]....
        /*0198*/ 	.word	0x000017e0
        /*019c*/ 	.word	0x00000003
        /*01a0*/ 	.word	0x00000000
        /*01a4*/ 	.short	0x010a
        /*01a6*/ 	.byte	0x3f
	.zero		1


	//   ....[18]....
        /*01a8*/ 	.word	0x00001b60
        /*01ac*/ 	.word	0x00000005
        /*01b0*/ 	.word	0x00000000
        /*01b4*/ 	.short	0x010a
        /*01b6*/ 	.byte	0x3f
	.zero		1


	//   ....[19]....
        /*01b8*/ 	.word	0x00001ba0
        /*01bc*/ 	.word	0x00000005
        /*01c0*/ 	.word	0x00000000
        /*01c4*/ 	.short	0x010a
        /*01c6*/ 	.byte	0x3f
	.zero		1


	//   ....[20]....
        /*01c8*/ 	.word	0x00001e00
        /*01cc*/ 	.word	0x00000004
        /*01d0*/ 	.word	0x00000000
        /*01d4*/ 	.short	0x0101
        /*01d6*/ 	.byte	0x3f
	.zero		1


	//   ....[21]....
        /*01d8*/ 	.word	0x00002020
        /*01dc*/ 	.word	0x00000000
        /*01e0*/ 	.word	0x00000000
        /*01e4*/ 	.short	0x0101
        /*01e6*/ 	.byte	0x3f
	.zero		1


	//   ....[22]....
        /*01e8*/ 	.word	0x000071d0
        /*01ec*/ 	.word	0x00000018
        /*01f0*/ 	.word	0x00000038
        /*01f4*/ 	.short	0x010a
        /*01f6*/ 	.byte	0x3f
	.zero		1


	//   ....[23]....
        /*01f8*/ 	.word	0x00007690
        /*01fc*/ 	.word	0x00000006
        /*0200*/ 	.word	0x00000088
        /*0204*/ 	.short	0x0101
        /*0206*/ 	.byte	0x3f
	.zero		1


	//   ....[24]....
        /*0208*/ 	.word	0x00007d90
        /*020c*/ 	.word	0x00000007
        /*0210*/ 	.word	0x00000000
        /*0214*/ 	.short	0x010a
        /*0216*/ 	.byte	0x3f
	.zero		1


	//   ....[25]....
        /*0218*/ 	.word	0x00007e10
        /*021c*/ 	.word	0x00000006
        /*0220*/ 	.word	0x00000000
        /*0224*/ 	.short	0x010a
        /*0226*/ 	.byte	0x3f
	.zero		1


	//   ....[26]....
        /*0228*/ 	.word	0x00007ea0
        /*022c*/ 	.word	0x00000007
        /*0230*/ 	.word	0x00000000
        /*0234*/ 	.short	0x010a
        /*0236*/ 	.byte	0x3f
	.zero		1


	//   ....[27]....
        /*0238*/ 	.word	0x00007f30
        /*023c*/ 	.word	0x00000006
        /*0240*/ 	.word	0x00000000
        /*0244*/ 	.short	0x010a
        /*0246*/ 	.byte	0x3f
	.zero		1


	//   ....[28]....
        /*0248*/ 	.word	0x00007fc0
        /*024c*/ 	.word	0x00000007
        /*0250*/ 	.word	0x00000000
        /*0254*/ 	.short	0x010a
        /*0256*/ 	.byte	0x3f
	.zero		1


	//   ....[29]....
        /*0258*/ 	.word	0x00008050
        /*025c*/ 	.word	0x00000006
        /*0260*/ 	.word	0x00000000
        /*0264*/ 	.short	0x010a
        /*0266*/ 	.byte	0x3f
	.zero		1


	//   ....[30]....
        /*0268*/ 	.word	0x000080e0
        /*026c*/ 	.word	0x00000005
        /*0270*/ 	.word	0x00000000
        /*0274*/ 	.short	0x010a
        /*0276*/ 	.byte	0x3f
	.zero		1


	//   ....[31]....
        /*0278*/ 	.word	0x00008140
        /*027c*/ 	.word	0x00000003
        /*0280*/ 	.word	0x00000000
        /*0284*/ 	.short	0x010a
        /*0286*/ 	.byte	0x3f
	.zero		1


	//   ....[32]....
        /*0288*/ 	.word	0x00008190
        /*028c*/ 	.word	0x00000005
        /*0290*/ 	.word	0x00000000
        /*0294*/ 	.short	0x010a
        /*0296*/ 	.byte	0x3f
	.zero		1


	//   ....[33]....
        /*0298*/ 	.word	0x00008260
        /*029c*/ 	.word	0x00000018
        /*02a0*/ 	.word	0x00000038
        /*02a4*/ 	.short	0x010a
        /*02a6*/ 	.byte	0x3f
	.zero		1


	//   ....[34]....
        /*02a8*/ 	.word	0x00008330
        /*02ac*/ 	.word	0x00000007
        /*02b0*/ 	.word	0x00000000
        /*02b4*/ 	.short	0x010a
        /*02b6*/ 	.byte	0x3f
	.zero		1


	//   ....[35]....
        /*02b8*/ 	.word	0x00008380
        /*02bc*/ 	.word	0x00000006
        /*02c0*/ 	.word	0x00000000
        /*02c4*/ 	.short	0x010a
        /*02c6*/ 	.byte	0x3f
	.zero		1


	//   ....[36]....
        /*02c8*/ 	.word	0x000083d0
        /*02cc*/ 	.word	0x00000007
        /*02d0*/ 	.word	0x00000000
        /*02d4*/ 	.short	0x010a
        /*02d6*/ 	.byte	0x3f
	.zero		1


	//   ....[37]....
        /*02d8*/ 	.word	0x00008420
        /*02dc*/ 	.word	0x00000006
        /*02e0*/ 	.word	0x00000000
        /*02e4*/ 	.short	0x010a
        /*02e6*/ 	.byte	0x3f
	.zero		1


	//   ....[38]....
        /*02e8*/ 	.word	0x00008470
        /*02ec*/ 	.word	0x00000007
        /*02f0*/ 	.word	0x00000000
        /*02f4*/ 	.short	0x010a
        /*02f6*/ 	.byte	0x3f
	.zero		1


	//   ....[39]....
        /*02f8*/ 	.word	0x000084c0
        /*02fc*/ 	.word	0x00000006
        /*0300*/ 	.word	0x00000000
        /*0304*/ 	.short	0x010a
        /*0306*/ 	.byte	0x3f
	.zero		1


	//----- nvinfo : EIATTR_NUM_MBARRIERS
	.align		4
.L_35:
        /*0308*/ 	.byte	0x03, 0x38
        /*030a*/ 	.short	0x0010


	//----- nvinfo : EIATTR_EXIT_INSTR_OFFSETS
	.align		4
        /*030c*/ 	.byte	0x04, 0x1c
        /*030e*/ 	.short	(.L_37 - .L_36)


	//   ....[0]....
.L_36:
        /*0310*/ 	.word	0x00000a30


	//   ....[1]....
        /*0314*/ 	.word	0x00001240


	//   ....[2]....
        /*0318*/ 	.word	0x00006910


	//   ....[3]....
        /*031c*/ 	.word	0x00006e70


	//   ....[4]....
        /*0320*/ 	.word	0x00008130


	//----- nvinfo : EIATTR_MAX_THREADS
	.align		4
.L_37:
        /*0324*/ 	.byte	0x04, 0x05
        /*0326*/ 	.short	(.L_39 - .L_38)
.L_38:
        /*0328*/ 	.word	0x00000180
        /*032c*/ 	.word	0x00000001
        /*0330*/ 	.word	0x00000001


	//----- nvinfo : EIATTR_CRS_STACK_SIZE
	.align		4
.L_39:
        /*0334*/ 	.byte	0x04, 0x1e
        /*0336*/ 	.short	(.L_41 - .L_40)
.L_40:
        /*0338*/ 	.word	0x00000000


	//----- nvinfo : EIATTR_CBANK_PARAM_SIZE
	.align		4
.L_41:
        /*033c*/ 	.byte	0x03, 0x19
        /*033e*/ 	.short	0x0470


	//----- nvinfo : EIATTR_PARAM_CBANK
	.align		4
        /*0340*/ 	.byte	0x04, 0x0a
        /*0342*/ 	.short	(.L_43 - .L_42)
	.align		4
.L_42:
        /*0344*/ 	.word	index@(.nv.constant0._ZN7cutlass13device_kernelINS_4gemm6kernel13GemmUniversalIN4cute5tupleIJiiiiEEENS1_10collective13CollectiveMmaINS1_34MainloopSm90TmaGmmaWarpSpecializedILi7ENS5_IJNS4_1CILi2EEENSA_ILi1EEESC_EEENS1_35KernelTmaWarpSpecializedCooperativeEEENS5_IJNSA_ILi128EEESG_NSA_ILi64EEEEEENS_6half_tENS5_IJSC_llEEESJ_SK_NS4_8TiledMMAINS4_8MMA_AtomIJNS4_4SM904GMMA26MMA_64x128x16_F32F16F16_SSILNSO_5MajorE1ELSQ_1ELNSO_7ScaleInE1ELSR_1EEEEEENS4_6LayoutISD_NS5_IJSC_NSA_ILi0EEESV_EEEEENS5_IJNS4_10UnderscoreESY_SY_EEEEENS4_13SM90_TMA_LOADENS4_14ComposedLayoutINS4_7SwizzleILi3ELi4ELi3EEENS4_18smem_ptr_flag_bitsILi16EEENSU_INS5_IJSH_NSA_ILi8EEEEEENS5_IJSC_SH_EEEEEEEvNS4_8identityENS4_23SM90_TMA_LOAD_MULTICASTES1B_vS1C_EENS_8epilogue10collective6detail29Sm90TmaWarpSpecializedAdapterINS1G_15DefaultEpilogueISJ_NS5_IJlSC_lEEES1K_NS1F_6thread17LinearCombinationISJ_Li1EffLNS1L_9ScaleType4KindE0ELNS_15FloatRoundStyleE2ESJ_EENS1_15EpilogueDefaultEEEEEvvEEEEvNT_6ParamsE)
        /*0348*/ 	.short	0x0210
        /*034a*/ 	.short	0x0470


	//----- nvinfo : EIATTR_SW_WAR
	.align		4
.L_43:
        /*034c*/ 	.byte	0x04, 0x36
        /*034e*/ 	.short	(.L_45 - .L_44)
.L_44:
        /*0350*/ 	.word	0x00000008
.L_45:


//--------------------- .nv.callgraph             --------------------------
	.section	.nv.callgraph,"",@"SHT_CUDA_CALLGRAPH"
	.align	4
	.sectionentsize	8
	.align		4
        /*0000*/ 	.word	0x00000000
	.align		4
        /*0004*/ 	.word	0xffffffff
	.align		4
        /*0008*/ 	.word	index@(_ZN7cutlass13device_kernelINS_4gemm6kernel13GemmUniversalIN4cute5tupleIJiiiiEEENS1_10collective13CollectiveMmaINS1_34MainloopSm90TmaGmmaWarpSpecializedILi7ENS5_IJNS4_1CILi2EEENSA_ILi1EEESC_EEENS1_35KernelTmaWarpSpecializedCooperativeEEENS5_IJNSA_ILi128EEESG_NSA_ILi64EEEEEENS_6half_tENS5_IJSC_llEEESJ_SK_NS4_8TiledMMAINS4_8MMA_AtomIJNS4_4SM904GMMA26MMA_64x128x16_F32F16F16_SSILNSO_5MajorE1ELSQ_1ELNSO_7ScaleInE1ELSR_1EEEEEENS4_6LayoutISD_NS5_IJSC_NSA_ILi0EEESV_EEEEENS5_IJNS4_10UnderscoreESY_SY_EEEEENS4_13SM90_TMA_LOADENS4_14ComposedLayoutINS4_7SwizzleILi3ELi4ELi3EEENS4_18smem_ptr_flag_bitsILi16EEENSU_INS5_IJSH_NSA_ILi8EEEEEENS5_IJSC_SH_EEEEEEEvNS4_8identityENS4_23SM90_TMA_LOAD_MULTICASTES1B_vS1C_EENS_8epilogue10collective6detail29Sm90TmaWarpSpecializedAdapterINS1G_15DefaultEpilogueISJ_NS5_IJlSC_lEEES1K_NS1F_6thread17LinearCombinationISJ_Li1EffLNS1L_9ScaleType4KindE0ELNS_15FloatRoundStyleE2ESJ_EENS1_15EpilogueDefaultEEEEEvvEEEEvNT_6ParamsE)
	.align		4
        /*000c*/ 	.word	index@(__assertfail)
	.align		4
        /*0010*/ 	.word	0x00000000
	.align		4
        /*0014*/ 	.word	0xfffffffe
	.align		4
        /*0018*/ 	.word	0x00000000
	.align		4
        /*001c*/ 	.word	0xfffffffd
	.align		4
        /*0020*/ 	.word	0x00000000
	.align		4
        /*0024*/ 	.word	0xfffffffc


//--------------------- .nv.constant4             --------------------------
	.section	.nv.constant4,"a",@progbits
	.align	8
	.align		8
.nv.constant4:
        /*0000*/ 	.dword	__assertfail
	.align		8
        /*0008*/ 	.dword	__unnamed_1
	.align		8
        /*0010*/ 	.dword	_ZN40_INTERNAL_4a71f196_4_k_cu_4724589c_321084cuda3std3__45__cpo5beginE
	.align		8
        /*0018*/ 	.dword	_ZN40_INTERNAL_4a71f196_4_k_cu_4724589c_321084cuda3std3__45__cpo3endE
	.align		8
        /*0020*/ 	.dword	_ZN40_INTERNAL_4a71f196_4_k_cu_4724589c_321084cuda3std3__45__cpo6cbeginE
	.align		8
        /*0028*/ 	.dword	_ZN40_INTERNAL_4a71f196_4_k_cu_4724589c_321084cuda3std3__45__cpo4cendE
	.align		8
        /*0030*/ 	.dword	_ZN40_INTERNAL_4a71f196_4_k_cu_4724589c_321084cuda3std3__442_GLOBAL__N__4a71f196_4_k_cu_4724589c_321086ignoreE
	.align		8
        /*0038*/ 	.dword	_ZN40_INTERNAL_4a71f196_4_k_cu_4724589c_321084cuda3std3__419piecewise_constructE
	.align		8
        /*0040*/ 	.dword	_ZN40_INTERNAL_4a71f196_4_k_cu_4724589c_321084cuda3std3__48in_placeE
	.align		8
        /*0048*/ 	.dword	_ZN40_INTERNAL_4a71f196_4_k_cu_4724589c_321084cuda3std6ranges3__45__cpo4swapE
	.align		8
        /*0050*/ 	.dword	_ZN40_INTERNAL_4a71f196_4_k_cu_4724589c_321084cuda3std6ranges3__45__cpo9iter_moveE
	.align		8
        /*0058*/ 	.dword	_ZN40_INTERNAL_4a71f196_4_k_cu_4724589c_321084cute7productE
	.align		8
        /*0060*/ 	.dword	_ZN40_INTERNAL_4a71f196_4_k_cu_4724589c_321084cute1_E
	.align		8
        /*0068*/ 	.dword	$str$22
	.align		8
        /*0070*/ 	.dword	$str$23


//--------------------- .text._ZN7cutlass13device_kernelINS_4gemm6kernel13GemmUniversalIN4cute5tupleIJiiiiEEENS1_10collective13CollectiveMmaINS1_34MainloopSm90TmaGmmaWarpSpecializedILi7ENS5_IJNS4_1CILi2EEENSA_ILi1EEESC_EEENS1_35KernelTmaWarpSpecializedCooperativeEEENS5_IJNSA_ILi128EEESG_NSA_ILi64EEEEEENS_6half_tENS5_IJSC_llEEESJ_SK_NS4_8TiledMMAINS4_8MMA_AtomIJNS4_4SM904GMMA26MMA_64x128x16_F32F16F16_SSILNSO_5MajorE1ELSQ_1ELNSO_7ScaleInE1ELSR_1EEEEEENS4_6LayoutISD_NS5_IJSC_NSA_ILi0EEESV_EEEEENS5_IJNS4_10UnderscoreESY_SY_EEEEENS4_13SM90_TMA_LOADENS4_14ComposedLayoutINS4_7SwizzleILi3ELi4ELi3EEENS4_18smem_ptr_flag_bitsILi16EEENSU_INS5_IJSH_NSA_ILi8EEEEEENS5_IJSC_SH_EEEEEEEvNS4_8identityENS4_23SM90_TMA_LOAD_MULTICASTES1B_vS1C_EENS_8epilogue10collective6detail29Sm90TmaWarpSpecializedAdapterINS1G_15DefaultEpilogueISJ_NS5_IJlSC_lEEES1K_NS1F_6thread17LinearCombinationISJ_Li1EffLNS1L_9ScaleType4KindE0ELNS_15FloatRoundStyleE2ESJ_EENS1_15EpilogueDefaultEEEEEvvEEEEvNT_6ParamsE --------------------------
	.section	.text._ZN7cutlass13device_kernelINS_4gemm6kernel13GemmUniversalIN4cute5tupleIJiiiiEEENS1_10collective13CollectiveMmaINS1_34MainloopSm90TmaGmmaWarpSpecializedILi7ENS5_IJNS4_1CILi2EEENSA_ILi1EEESC_EEENS1_35KernelTmaWarpSpecializedCooperativeEEENS5_IJNSA_ILi128EEESG_NSA_ILi64EEEEEENS_6half_tENS5_IJSC_llEEESJ_SK_NS4_8TiledMMAINS4_8MMA_AtomIJNS4_4SM904GMMA26MMA_64x128x16_F32F16F16_SSILNSO_5MajorE1ELSQ_1ELNSO_7ScaleInE1ELSR_1EEEEEENS4_6LayoutISD_NS5_IJSC_NSA_ILi0EEESV_EEEEENS5_IJNS4_10UnderscoreESY_SY_EEEEENS4_13SM90_TMA_LOADENS4_14ComposedLayoutINS4_7SwizzleILi3ELi4ELi3EEENS4_18smem_ptr_flag_bitsILi16EEENSU_INS5_IJSH_NSA_ILi8EEEEEENS5_IJSC_SH_EEEEEEEvNS4_8identityENS4_23SM90_TMA_LOAD_MULTICASTES1B_vS1C_EENS_8epilogue10collective6detail29Sm90TmaWarpSpecializedAdapterINS1G_15DefaultEpilogueISJ_NS5_IJlSC_lEEES1K_NS1F_6thread17LinearCombinationISJ_Li1EffLNS1L_9ScaleType4KindE0ELNS_15FloatRoundStyleE2ESJ_EENS1_15EpilogueDefaultEEEEEvvEEEEvNT_6ParamsE,"ax",@progbits
	.align	128
.text._ZN7cutlass13device_kernelINS_4gemm6kernel13GemmUniversalIN4cute5tupleIJiiiiEEENS1_10collective13CollectiveMmaINS1_34MainloopSm90TmaGmmaWarpSpecializedILi7ENS5_IJNS4_1CILi2EEENSA_ILi1EEESC_EEENS1_35KernelTmaWarpSpecializedCooperativeEEENS5_IJNSA_ILi128EEESG_NSA_ILi64EEEEEENS_6half_tENS5_IJSC_llEEESJ_SK_NS4_8TiledMMAINS4_8MMA_AtomIJNS4_4SM904GMMA26MMA_64x128x16_F32F16F16_SSILNSO_5MajorE1ELSQ_1ELNSO_7ScaleInE1ELSR_1EEEEEENS4_6LayoutISD_NS5_IJSC_NSA_ILi0EEESV_EEEEENS5_IJNS4_10UnderscoreESY_SY_EEEEENS4_13SM90_TMA_LOADENS4_14ComposedLayoutINS4_7SwizzleILi3ELi4ELi3EEENS4_18smem_ptr_flag_bitsILi16EEENSU_INS5_IJSH_NSA_ILi8EEEEEENS5_IJSC_SH_EEEEEEEvNS4_8identityENS4_23SM90_TMA_LOAD_MULTICASTES1B_vS1C_EENS_8epilogue10collective6detail29Sm90TmaWarpSpecializedAdapterINS1G_15DefaultEpilogueISJ_NS5_IJlSC_lEEES1K_NS1F_6thread17LinearCombinationISJ_Li1EffLNS1L_9ScaleType4KindE0ELNS_15FloatRoundStyleE2ESJ_EENS1_15EpilogueDefaultEEEEEvvEEEEvNT_6ParamsE:
        .type           _ZN7cutlass13device_kernelINS_4gemm6kernel13GemmUniversalIN4cute5tupleIJiiiiEEENS1_10collective13CollectiveMmaINS1_34MainloopSm90TmaGmmaWarpSpecializedILi7ENS5_IJNS4_1CILi2EEENSA_ILi1EEESC_EEENS1_35KernelTmaWarpSpecializedCooperativeEEENS5_IJNSA_ILi128EEESG_NSA_ILi64EEEEEENS_6half_tENS5_IJSC_llEEESJ_SK_NS4_8TiledMMAINS4_8MMA_AtomIJNS4_4SM904GMMA26MMA_64x128x16_F32F16F16_SSILNSO_5MajorE1ELSQ_1ELNSO_7ScaleInE1ELSR_1EEEEEENS4_6LayoutISD_NS5_IJSC_NSA_ILi0EEESV_EEEEENS5_IJNS4_10UnderscoreESY_SY_EEEEENS4_13SM90_TMA_LOADENS4_14ComposedLayoutINS4_7SwizzleILi3ELi4ELi3EEENS4_18smem_ptr_flag_bitsILi16EEENSU_INS5_IJSH_NSA_ILi8EEEEEENS5_IJSC_SH_EEEEEEEvNS4_8identityENS4_23SM90_TMA_LOAD_MULTICASTES1B_vS1C_EENS_8epilogue10collective6detail29Sm90TmaWarpSpecializedAdapterINS1G_15DefaultEpilogueISJ_NS5_IJlSC_lEEES1K_NS1F_6thread17LinearCombinationISJ_Li1EffLNS1L_9ScaleType4KindE0ELNS_15FloatRoundStyleE2ESJ_EENS1_15EpilogueDefaultEEEEEvvEEEEvNT_6ParamsE,@function
        .size           _ZN7cutlass13device_kernelINS_4gemm6kernel13GemmUniversalIN4cute5tupleIJiiiiEEENS1_10collective13CollectiveMmaINS1_34MainloopSm90TmaGmmaWarpSpecializedILi7ENS5_IJNS4_1CILi2EEENSA_ILi1EEESC_EEENS1_35KernelTmaWarpSpecializedCooperativeEEENS5_IJNSA_ILi128EEESG_NSA_ILi64EEEEEENS_6half_tENS5_IJSC_llEEESJ_SK_NS4_8TiledMMAINS4_8MMA_AtomIJNS4_4SM904GMMA26MMA_64x128x16_F32F16F16_SSILNSO_5MajorE1ELSQ_1ELNSO_7ScaleInE1ELSR_1EEEEEENS4_6LayoutISD_NS5_IJSC_NSA_ILi0EEESV_EEEEENS5_IJNS4_10UnderscoreESY_SY_EEEEENS4_13SM90_TMA_LOADENS4_14ComposedLayoutINS4_7SwizzleILi3ELi4ELi3EEENS4_18smem_ptr_flag_bitsILi16EEENSU_INS5_IJSH_NSA_ILi8EEEEEENS5_IJSC_SH_EEEEEEEvNS4_8identityENS4_23SM90_TMA_LOAD_MULTICASTES1B_vS1C_EENS_8epilogue10collective6detail29Sm90TmaWarpSpecializedAdapterINS1G_15DefaultEpilogueISJ_NS5_IJlSC_lEEES1K_NS1F_6thread17LinearCombinationISJ_Li1EffLNS1L_9ScaleType4KindE0ELNS_15FloatRoundStyleE2ESJ_EENS1_15EpilogueDefaultEEEEEvvEEEEvNT_6ParamsE,(.L_x_205 - _ZN7cutlass13device_kernelINS_4gemm6kernel13GemmUniversalIN4cute5tupleIJiiiiEEENS1_10collective13CollectiveMmaINS1_34MainloopSm90TmaGmmaWarpSpecializedILi7ENS5_IJNS4_1CILi2EEENSA_ILi1EEESC_EEENS1_35KernelTmaWarpSpecializedCooperativeEEENS5_IJNSA_ILi128EEESG_NSA_ILi64EEEEEENS_6half_tENS5_IJSC_llEEESJ_SK_NS4_8TiledMMAINS4_8MMA_AtomIJNS4_4SM904GMMA26MMA_64x128x16_F32F16F16_SSILNSO_5MajorE1ELSQ_1ELNSO_7ScaleInE1ELSR_1EEEEEENS4_6LayoutISD_NS5_IJSC_NSA_ILi0EEESV_EEEEENS5_IJNS4_10UnderscoreESY_SY_EEEEENS4_13SM90_TMA_LOADENS4_14ComposedLayoutINS4_7SwizzleILi3ELi4ELi3EEENS4_18smem_ptr_flag_bitsILi16EEENSU_INS5_IJSH_NSA_ILi8EEEEEENS5_IJSC_SH_EEEEEEEvNS4_8identityENS4_23SM90_TMA_LOAD_MULTICASTES1B_vS1C_EENS_8epilogue10collective6detail29Sm90TmaWarpSpecializedAdapterINS1G_15DefaultEpilogueISJ_NS5_IJlSC_lEEES1K_NS1F_6thread17LinearCombinationISJ_Li1EffLNS1L_9ScaleType4KindE0ELNS_15FloatRoundStyleE2ESJ_EENS1_15EpilogueDefaultEEEEEvvEEEEvNT_6ParamsE)
        .other          _ZN7cutlass13device_kernelINS_4gemm6kernel13GemmUniversalIN4cute5tupleIJiiiiEEENS1_10collective13CollectiveMmaINS1_34MainloopSm90TmaGmmaWarpSpecializedILi7ENS5_IJNS4_1CILi2EEENSA_ILi1EEESC_EEENS1_35KernelTmaWarpSpecializedCooperativeEEENS5_IJNSA_ILi128EEESG_NSA_ILi64EEEEEENS_6half_tENS5_IJSC_llEEESJ_SK_NS4_8TiledMMAINS4_8MMA_AtomIJNS4_4SM904GMMA26MMA_64x128x16_F32F16F16_SSILNSO_5MajorE1ELSQ_1ELNSO_7ScaleInE1ELSR_1EEEEEENS4_6LayoutISD_NS5_IJSC_NSA_ILi0EEESV_EEEEENS5_IJNS4_10UnderscoreESY_SY_EEEEENS4_13SM90_TMA_LOADENS4_14ComposedLayoutINS4_7SwizzleILi3ELi4ELi3EEENS4_18smem_ptr_flag_bitsILi16EEENSU_INS5_IJSH_NSA_ILi8EEEEEENS5_IJSC_SH_EEEEEEEvNS4_8identityENS4_23SM90_TMA_LOAD_MULTICASTES1B_vS1C_EENS_8epilogue10collective6detail29Sm90TmaWarpSpecializedAdapterINS1G_15DefaultEpilogueISJ_NS5_IJlSC_lEEES1K_NS1F_6thread17LinearCombinationISJ_Li1EffLNS1L_9ScaleType4KindE0ELNS_15FloatRoundStyleE2ESJ_EENS1_15EpilogueDefaultEEEEEvvEEEEvNT_6ParamsE,@"STO_CUDA_ENTRY STV_DEFAULT"
_ZN7cutlass13device_kernelINS_4gemm6kernel13GemmUniversalIN4cute5tupleIJiiiiEEENS1_10collective13CollectiveMmaINS1_34MainloopSm90TmaGmmaWarpSpecializedILi7ENS5_IJNS4_1CILi2EEENSA_ILi1EEESC_EEENS1_35KernelTmaWarpSpecializedCooperativeEEENS5_IJNSA_ILi128EEESG_NSA_ILi64EEEEEENS_6half_tENS5_IJSC_llEEESJ_SK_NS4_8TiledMMAINS4_8MMA_AtomIJNS4_4SM904GMMA26MMA_64x128x16_F32F16F16_SSILNSO_5MajorE1ELSQ_1ELNSO_7ScaleInE1ELSR_1EEEEEENS4_6LayoutISD_NS5_IJSC_NSA_ILi0EEESV_EEEEENS5_IJNS4_10UnderscoreESY_SY_EEEEENS4_13SM90_TMA_LOADENS4_14ComposedLayoutINS4_7SwizzleILi3ELi4ELi3EEENS4_18smem_ptr_flag_bitsILi16EEENSU_INS5_IJSH_NSA_ILi8EEEEEENS5_IJSC_SH_EEEEEEEvNS4_8identityENS4_23SM90_TMA_LOAD_MULTICASTES1B_vS1C_EENS_8epilogue10collective6detail29Sm90TmaWarpSpecializedAdapterINS1G_15DefaultEpilogueISJ_NS5_IJlSC_lEEES1K_NS1F_6thread17LinearCombinationISJ_Li1EffLNS1L_9ScaleType4KindE0ELNS_15FloatRoundStyleE2ESJ_EENS1_15EpilogueDefaultEEEEEvvEEEEvNT_6ParamsE:
[----:B------:R-:W0:Y:S01]  /*0000*/  LDC R1, c[0x0][0x28] ;  /* 0x00000a00ff017b82 */ /* 0x000e220000000800 */
[----:B------:R-:W1:Y:S01]  /*0010*/  S2R R95, SR_TID.X ;  /* 0x00000000005f7919 */ /* 0x000e620000002100 */
[----:B------:R-:W-:Y:S01]  /*0020*/  ELECT P0, URZ, PT ;  /* 0x00000000003f782f */ /* 0x000fe20003800000 */
[----:B------:R-:W-:Y:S01]  /*0030*/  BSSY B0, `(.L_x_0) ;  /* 0x000000f000007945 */ /* 0x000fe20003800000 */
[--C-:B-1----:R-:W-:Y:S02]  /*0040*/  SHF.R.U32.HI R0, RZ, 0x5, R95.reuse ;  /* 0x00000005ff007819 */ /* 0x102fe4000001165f */
[----:B------:R-:W-:-:S03]  /*0050*/  SHF.R.U32.HI R6, RZ, 0x7, R95 ;  /* 0x00000007ff067819 */ /* 0x000fc6000001165f */
[----:B------:R-:W1:Y:S04]  /*0060*/  SHFL.IDX PT, R3, R0, RZ, 0x1f ;  /* 0x00001fff00037589 */ /* 0x000e6800000e0000 */
[----:B------:R2:W3:Y:S01]  /*0070*/  SHFL.IDX PT, R2, R6, RZ, 0x1f ;  /* 0x00001fff06027589 */ /* 0x0004e200000e0000 */
[----:B-1----:R-:W-:-:S13]  /*0080*/  ISETP.NE.OR P0, PT, R3, RZ, !P0 ;  /* 0x000000ff0300720c */ /* 0x002fda0004705670 */
[----:B0-23--:R-:W-:Y:S05]  /*0090*/  @P0 BRA `(.L_x_1) ;  /* 0x0000000000200947 */ /* 0x00dfea0003800000 */
[----:B------:R-:W-:Y:S02]  /*00a0*/  ULDC.64 UR4, c[0x0][0x198] ;  /* 0x0000660000047ab9 */ /* 0x000fe40000000a00 */
[----:B------:R-:W-:Y:S02]  /*00b0*/  UIADD3 UR6, UP0, UR4, 0xf0, URZ ;  /* 0x000000f004067890 */ /* 0x000fe4000ff1e03f */
[----:B------:R-:W-:Y:S02]  /*00c0*/  UIADD3 UR4, UP1, UR4, 0x1f0, URZ ;  /* 0x000001f004047890 */ /* 0x000fe4000ff3e03f */
[----:B------:R-:W-:Y:S02]  /*00d0*/  UIADD3.X UR7, URZ, UR5, URZ, UP0, !UPT ;  /* 0x000000053f077290 */ /* 0x000fe400087fe43f */
[----:B------:R-:W-:-:S07]  /*00e0*/  UIADD3.X UR5, URZ, UR5, URZ, UP1, !UPT ;  /* 0x000000053f057290 */ /* 0x000fce0008ffe43f */
[----:B------:R0:W-:Y:S02]  /*00f0*/  UTMACCTL.PF [UR6] ;  /* 0x00000000060079b9 */ /* 0x0001e40008040000 */
[----:B------:R0:W-:Y:S02]  /*0100*/  UTMACCTL.PF [UR4] ;  /* 0x00000000040079b9 */ /* 0x0001e40008040000 */
[----:B0-----:R-:W-:Y:S01]  /*0110*/  NOP ;  /* 0x0000000000007918 */ /* 0x001fe20000000000 */
.L_x_1:
[----:B------:R-:W-:Y:S05]  /*0120*/  BSYNC B0 ;  /* 0x0000000000007941 */ /* 0x000fea0003800000 */
.L_x_0:
[----:B------:R-:W0:Y:S02]  /*0130*/  SHFL.IDX PT, R5, R0, RZ, 0x1f ;  /* 0x00001fff00057589 */ /* 0x000e2400000e0000 */
[----:B0-----:R-:W-:-:S13]  /*0140*/  ISETP.NE.AND P0, PT, R5, RZ, PT ;  /* 0x000000ff0500720c */ /* 0x001fda0003f05270 */
[----:B------:R-:W-:Y:S05]  /*0150*/  @P0 BRA `(.L_x_2) ;  /* 0x0000000000700947 */ /* 0x000fea0003800000 */
[----:B------:R-:W0:Y:S01]  /*0160*/  S2UR UR8, SR_CgaCtaId ;  /* 0x00000000000879c3 */ /* 0x000e220000008800 */
[----:B------:R-:W-:Y:S01]  /*0170*/  UMOV UR4, 0x400 ;  /* 0x0000040000047882 */ /* 0x000fe20000000000 */
[----:B------:R-:W-:Y:S01]  /*0180*/  UMOV UR5, 0x1 ;  /* 0x0000000100057882 */ /* 0x000fe20000000000 */
[----:B------:R-:W-:Y:S01]  /*0190*/  UMOV UR6, 0x4 ;  /* 0x0000000400067882 */ /* 0x000fe20000000000 */
[----:B------:R-:W-:Y:S01]  /*01a0*/  ELECT P0, URZ, PT ;  /* 0x00000000003f782f */ /* 0x000fe20003800000 */
[----:B------:R-:W-:-:S04]  /*01b0*/  UIADD3 UR6, -UR6, 0x100000, URZ ;  /* 0x0010000006067890 */ /* 0x000fc8000fffe13f */
[----:B------:R-:W-:Y:S02]  /*01c0*/  USHF.L.U32 UR7, UR6, 0xb, URZ ;  /* 0x0000000b06077899 */ /* 0x000fe4000800063f */
[----:B------:R-:W-:Y:S02]  /*01d0*/  USHF.L.U32 UR6, UR6, 0x1, URZ ;  /* 0x0000000106067899 */ /* 0x000fe4000800063f */
[----:B0-----:R-:W-:Y:S02]  /*01e0*/  ULEA UR8, UR8, UR4, 0x18 ;  /* 0x0000000408087291 */ /* 0x001fe4000f8ec03f */
[----:B------:R-:W-:-:S04]  /*01f0*/  UIADD3 UR4, -UR5, 0x100000, URZ ;  /* 0x0010000005047890 */ /* 0x000fc8000fffe13f */
[----:B------:R-:W-:Y:S02]  /*0200*/  USHF.L.U32 UR5, UR4, 0xb, URZ ;  /* 0x0000000b04057899 */ /* 0x000fe4000800063f */
[----:B------:R-:W-:Y:S01]  /*0210*/  USHF.L.U32 UR4, UR4, 0x1, URZ ;  /* 0x0000000104047899 */ /* 0x000fe2000800063f */
[----:B------:R-:W0:Y:S11]  /*0220*/  FENCE.VIEW.ASYNC.S ;  /* 0x00000000000073c6 */ /* 0x000e360000000000 */
[----:B0-----:R0:W1:Y:S01]  /*0230*/  SYNCS.EXCH.64 URZ, [UR8], UR4 ;  /* 0x00000004083f75b2 */ /* 0x0010620008000100 */
[----:B------:R0:W2:Y:S01]  /*0240*/  SYNCS.EXCH.64 URZ, [UR8+0x38], UR6 ;  /* 0x00003806083f75b2 */ /* 0x0000a20008000100 */
[----:B------:R0:W3:Y:S01]  /*0250*/  SYNCS.EXCH.64 URZ, [UR8+0x8], UR4 ;  /* 0x00000804083f75b2 */ /* 0x0000e20008000100 */
[----:B------:R0:W4:Y:S01]  /*0260*/  SYNCS.EXCH.64 URZ, [UR8+0x40], UR6 ;  /* 0x00004006083f75b2 */ /* 0x0001220008000100 */
[----:B------:R0:W0:Y:S01]  /*0270*/  SYNCS.EXCH.64 URZ, [UR8+0x10], UR4 ;  /* 0x00001004083f75b2 */ /* 0x0000220008000100 */
        /* <DEDUP_REMOVED lines=9> */
[----:B------:R-:W-:Y:S01]  /*0310*/  NOP ;  /* 0x0000000000007918 */ /* 0x000fe20000000000 */
.L_x_2:
[----:B------:R-:W-:Y:S01]  /*0320*/  SHF.R.S32.HI R4, RZ, 0x1f, R95 ;  /* 0x0000001fff047819 */ /* 0x000fe2000001145f */
[----:B------:R-:W5:Y:S01]  /*0330*/  SHFL.IDX PT, R0, R0, RZ, 0x1f ;  /* 0x00001fff00007589 */ /* 0x000f6200000e0000 */
[----:B0-----:R-:W0:Y:S01]  /*0340*/  S2UR UR8, SR_CTAID.X ;  /* 0x00000000000879c3 */ /* 0x001e220000002500 */
[----:B------:R-:W-:Y:S02]  /*0350*/  ELECT P0, URZ, PT ;  /* 0x00000000003f782f */ /* 0x000fe40003800000 */
[----:B------:R-:W-:Y:S01]  /*0360*/  LEA.HI R4, R4, R95, RZ, 0x7 ;  /* 0x0000005f04047211 */ /* 0x000fe200078f38ff */
[----:B------:R-:W-:Y:S01]  /*0370*/  ULDC UR4, c[0x0][0x150] ;  /* 0x0000540000047ab9 */ /* 0x000fe20000000800 */
[----:B------:R-:W-:Y:S01]  /*0380*/  SHF.R.S32.HI R10, RZ, 0x1f, R5 ;  /* 0x0000001fff0a7819 */ /* 0x000fe20000011405 */
[----:B------:R-:W-:Y:S01]  /*0390*/  NOP ;  /* 0x0000000000007918 */ /* 0x000fe20000000000 */
[----:B------:R-:W-:Y:S01]  /*03a0*/  LOP3.LUT R4, R4, 0xffffff80, RZ, 0xc0, !PT ;  /* 0xffffff8004047812 */ /* 0x000fe200078ec0ff */
[----:B------:R-:W-:Y:S01]  /*03b0*/  NOP ;  /* 0x0000000000007918 */ /* 0x000fe20000000000 */
[----:B------:R-:W-:Y:S01]  /*03c0*/  LEA.HI R10, R10, R5, RZ, 0x2 ;  /* 0x000000050a0a7211 */ /* 0x000fe200078f10ff */
[----:B------:R-:W1:Y:S01]  /*03d0*/  LDC R12, c[0x0][0x144] ;  /* 0x00005100ff0c7b82 */ /* 0x000e620000000800 */
[----:B------:R-:W-:Y:S01]  /*03e0*/  IMAD.MOV.U32 R22, RZ, RZ, 0x1 ;  /* 0x00000001ff167424 */ /* 0x000fe200078e00ff */
[----:B------:R-:W-:Y:S01]  /*03f0*/  ISETP.NE.AND P3, PT, R2, RZ, PT ;  /* 0x000000ff0200720c */ /* 0x000fe20003f65270 */
[----:B------:R-:W-:Y:S01]  /*0400*/  IMAD.IADD R8, R95, 0x1, -R4 ;  /* 0x000000015f087824 */ /* 0x000fe200078e0a04 */
[----:B------:R-:W-:Y:S01]  /*0410*/  LOP3.LUT R10, R10, 0x3ffffffc, RZ, 0xc0, !PT ;  /* 0x3ffffffc0a0a7812 */ /* 0x000fe200078ec0ff */
[----:B------:R-:W2:Y:S03]  /*0420*/  S2R R4, SR_CTAID.Y ;  /* 0x0000000000047919 */ /* 0x000ea60000002600 */
[----:B------:R-:W-:Y:S01]  /*0430*/  SHF.R.S32.HI R7, RZ, 0x1f, R8 ;  /* 0x0000001fff077819 */ /* 0x000fe20000011408 */
[----:B------:R-:W-:Y:S01]  /*0440*/  IMAD.IADD R10, R5, 0x1, -R10 ;  /* 0x00000001050a7824 */ /* 0x000fe200078e0a0a */
[----:B------:R-:W3:Y:S02]  /*0450*/  LDC R14, c[0x0][0x140] ;  /* 0x00005000ff0e7b82 */ /* 0x000ee40000000800 */
[----:B------:R-:W-:-:S02]  /*0460*/  LEA.HI R7, R7, R8, RZ, 0x3 ;  /* 0x0000000807077211 */ /* 0x000fc400078f18ff */
[----:B-----5:R-:W-:Y:S02]  /*0470*/  ISETP.NE.OR P0, PT, R0, RZ, !P0 ;  /* 0x000000ff0000720c */ /* 0x020fe40004705670 */
[--C-:B------:R-:W-:Y:S02]  /*0480*/  SHF.R.S32.HI R0, RZ, 0x3, R7.reuse ;  /* 0x00000003ff007819 */ /* 0x100fe40000011407 */
[----:B0-----:R-:W-:Y:S02]  /*0490*/  I2FP.F32.U32 R9, UR8 ;  /* 0x0000000800097c45 */ /* 0x001fe40008201000 */
[----:B------:R-:W-:-:S03]  /*04a0*/  SHF.R.S32.HI R7, RZ, 0x1f, R7 ;  /* 0x0000001fff077819 */ /* 0x000fc60000011407 */
[----:B------:R-:W-:Y:S01]  /*04b0*/  FMUL R11, R9, UR4 ;  /* 0x00000004090b7c20 */ /* 0x000fe20008400000 */
[----:B------:R-:W-:Y:S01]  /*04c0*/  LEA.HI R7, R7, R0, RZ, 0x2 ;  /* 0x0000000007077211 */ /* 0x000fe200078f10ff */
[----:B------:R-:W-:Y:S01]  /*04d0*/  ULDC UR4, c[0x0][0x154] ;  /* 0x0000550000047ab9 */ /* 0x000fe20000000800 */
[----:B------:R-:W0:Y:S01]  /*04e0*/  LDC R9, c[0x0][0x148] ;  /* 0x00005200ff097b82 */ /* 0x000e220000000800 */
[----:B------:R-:W-:Y:S01]  /*04f0*/  VOTEU.ALL UP0, P0 ;  /* 0x00000000003f7886 */ /* 0x000fe20000000000 */
[----:B------:R-:W-:Y:S01]  /*0500*/  LOP3.LUT R7, R7, 0xfffffffc, RZ, 0xc0, !PT ;  /* 0xfffffffc07077812 */ /* 0x000fe200078ec0ff */
[----:B------:R-:W5:Y:S01]  /*0510*/  F2I.U32.TRUNC.NTZ R11, R11 ;  /* 0x0000000b000b7305 */ /* 0x000f62000020f000 */
[----:B------:R-:W-:Y:S02]  /*0520*/  VOTEU.ALL UP1, P0 ;  /* 0x00000000003f7886 */ /* 0x000fe40000020000 */
[----:B------:R-:W-:Y:S01]  /*0530*/  @!UP0 UMOV UR6, 0x400 ;  /* 0x0000040000068882 */ /* 0x000fe20000000000 */
[----:B------:R-:W-:Y:S01]  /*0540*/  IMAD.IADD R7, R0, 0x1, -R7 ;  /* 0x0000000100077824 */ /* 0x000fe200078e0a07 */
[----:B------:R-:W4:Y:S01]  /*0550*/  @!UP0 S2UR UR7, SR_CgaCtaId ;  /* 0x00000000000789c3 */ /* 0x000f220000008800 */
[----:B------:R-:W-:-:S02]  /*0560*/  SHF.R.S32.HI R0, RZ, 0x1f, R3 ;  /* 0x0000001fff007819 */ /* 0x000fc40000011403 */
[----:B------:R-:W-:Y:S01]  /*0570*/  IMAD R10, R10, 0x4, R7 ;  /* 0x000000040a0a7824 */ /* 0x000fe200078e0207 */
[----:B--2---:R-:W-:Y:S02]  /*0580*/  I2FP.F32.U32 R13, R4 ;  /* 0x00000004000d7245 */ /* 0x004fe40000201000 */
[----:B------:R-:W-:Y:S01]  /*0590*/  LEA.HI R0, R0, R3, RZ, 0x2 ;  /* 0x0000000300007211 */ /* 0x000fe200078f10ff */
[C---:B------:R-:W-:Y:S01]  /*05a0*/  IMAD.SHL.U32 R19, R10.reuse, 0x4, RZ ;  /* 0x000000040a137824 */ /* 0x040fe200078e00ff */
[----:B------:R-:W-:Y:S01]  /*05b0*/  LEA.HI R7, R10, R10, RZ, 0x1 ;  /* 0x0000000a0a077211 */ /* 0x000fe200078f08ff */
[----:B------:R-:W-:Y:S01]  /*05c0*/  FMUL R13, R13, UR4 ;  /* 0x000000040d0d7c20 */ /* 0x000fe20008400000 */
[----:B-----5:R-:W-:Y:S01]  /*05d0*/  IMAD.MOV R15, RZ, RZ, -R11 ;  /* 0x000000ffff0f7224 */ /* 0x020fe200078e0a0b */
[----:B------:R-:W-:Y:S01]  /*05e0*/  LOP3.LUT R0, R0, 0xfffffffc, RZ, 0xc0, !PT ;  /* 0xfffffffc00007812 */ /* 0x000fe200078ec0ff */
[----:B------:R-:W-:Y:S01]  /*05f0*/  UMOV UR4, 0x20 ;  /* 0x0000002000047882 */ /* 0x000fe20000000000 */
[----:B------:R-:W-:Y:S01]  /*0600*/  LOP3.LUT R11, R7, 0xfffffffe, RZ, 0xc0, !PT ;  /* 0xfffffffe070b7812 */ /* 0x000fe200078ec0ff */
[----:B-1----:R-:W-:Y:S01]  /*0610*/  IMAD R7, R12, R15, UR8 ;  /* 0x000000080c077e24 */ /* 0x002fe2000f8e020f */
[----:B------:R-:W1:Y:S01]  /*0620*/  F2I.U32.TRUNC.NTZ R13, R13 ;  /* 0x0000000d000d7305 */ /* 0x000e62000020f000 */
[----:B------:R-:W-:Y:S01]  /*0630*/  IMAD.IADD R3, R3, 0x1, -R0 ;  /* 0x0000000103037824 */ /* 0x000fe200078e0a00 */
[C---:B------:R-:W-:Y:S01]  /*0640*/  LOP3.LUT R19, R10.reuse, 0xc, R19, 0x78, !PT ;  /* 0x0000000c0a137812 */ /* 0x040fe200078e7813 */
[----:B------:R-:W-:Y:S01]  /*0650*/  IMAD.IADD R12, R10, 0x1, -R11 ;  /* 0x000000010a0c7824 */ /* 0x000fe200078e0a0b */
[----:B------:R-:W-:-:S04]  /*0660*/  @!UP0 UIADD3 UR4, -UR4, 0x100000, URZ ;  /* 0x0010000004048890 */ /* 0x000fc8000fffe13f */
[----:B------:R-:W-:Y:S02]  /*0670*/  @!UP0 USHF.L.U32 UR5, UR4, 0xb, URZ ;  /* 0x0000000b04058899 */ /* 0x000fe4000800063f */
[----:B------:R-:W-:Y:S01]  /*0680*/  @!UP0 USHF.L.U32 UR4, UR4, 0x1, URZ ;  /* 0x0000000104048899 */ /* 0x000fe2000800063f */
[----:B---3--:R-:W-:Y:S02]  /*0690*/  ISETP.EQ.U32.AND P2, PT, R14, 0x1, PT ;  /* 0x000000010e00780c */ /* 0x008fe40003f42070 */
[C---:B------:R-:W-:Y:S02]  /*06a0*/  ISETP.NE.AND P1, PT, R3.reuse, 0x3, PT ;  /* 0x000000030300780c */ /* 0x040fe40003f25270 */
[----:B------:R-:W-:Y:S01]  /*06b0*/  ISETP.NE.AND P4, PT, R12, R7, PT ;  /* 0x000000070c00720c */ /* 0x000fe20003f85270 */
[----:B----4-:R-:W-:Y:S01]  /*06c0*/  @!UP0 ULEA UR6, UR7, UR6, 0x18 ;  /* 0x0000000607068291 */ /* 0x010fe2000f8ec03f */
[----:B------:R-:W-:Y:S01]  /*06d0*/  ISETP.EQ.OR P1, PT, R3, RZ, !P1 ;  /* 0x000000ff0300720c */ /* 0x000fe20004f22670 */
[----:B------:R-:W-:Y:S01]  /*06e0*/  VOTEU.ALL UP0, P0 ;  /* 0x00000000003f7886 */ /* 0x000fe20000000000 */
[----:B------:R-:W-:Y:S01]  /*06f0*/  LOP3.LUT P0, RZ, R8, 0x7, RZ, 0xc0, !PT ;  /* 0x0000000708ff7812 */ /* 0x000fe2000780c0ff */
[C---:B------:R-:W-:Y:S01]  /*0700*/  VIADD R8, R2.reuse, 0xffffffff ;  /* 0xffffffff02087836 */ /* 0x040fe20000000000 */
[----:B------:R-:W-:Y:S01]  /*0710*/  ISETP.EQ.AND P1, PT, R2, RZ, P1 ;  /* 0x000000ff0200720c */ /* 0x000fe20000f22270 */
[----:B-1----:R-:W-:Y:S01]  /*0720*/  IMAD.MOV R23, RZ, RZ, -R13 ;  /* 0x000000ffff177224 */ /* 0x002fe200078e0a0d */
[----:B------:R-:W-:-:S02]  /*0730*/  ISETP.LT.U32.AND P0, PT, R19, 0x2, !P0 ;  /* 0x000000021300780c */ /* 0x000fc40004701070 */
[----:B------:R-:W-:Y:S01]  /*0740*/  ISETP.GE.U32.AND P6, PT, R8, 0x2, PT ;  /* 0x000000020800780c */ /* 0x000fe20003fc6070 */
[----:B0-----:R-:W-:Y:S01]  /*0750*/  IMAD R11, R9, R23, R4 ;  /* 0x00000017090b7224 */ /* 0x001fe200078e0204 */
[----:B------:R-:W-:Y:S01]  /*0760*/  SEL R18, RZ, 0x1, !P1 ;  /* 0x00000001ff127807 */ /* 0x000fe20004800000 */
[----:B------:R-:W0:Y:S02]  /*0770*/  FENCE.VIEW.ASYNC.S ;  /* 0x00000000000073c6 */ /* 0x000e240000000000 */
[----:B0-----:R0:W1:Y:S01]  /*0780*/  @!UP0 SYNCS.EXCH.64 URZ, [UR6+0x80], UR4 ;  /* 0x00008004063f85b2 */ /* 0x0010620008000100 */
[----:B------:R-:W-:Y:S02]  /*0790*/  @P4 LEA.HI R0, R19, R19, RZ, 0x1 ;  /* 0x0000001313004211 */ /* 0x000fe400078f08ff */
[----:B------:R-:W-:Y:S02]  /*07a0*/  SEL R18, R18, 0x2, P6 ;  /* 0x0000000212127807 */ /* 0x000fe40003000000 */
[----:B------:R-:W-:-:S04]  /*07b0*/  @P4 SHF.R.S32.HI R0, RZ, 0x1, R0 ;  /* 0x00000001ff004819 */ /* 0x000fc80000011400 */
[----:B------:R-:W-:Y:S02]  /*07c0*/  @P4 ISETP.NE.AND P5, PT, R0, R11, PT ;  /* 0x0000000b0000420c */ /* 0x000fe40003fa5270 */
[----:B------:R-:W-:Y:S02]  /*07d0*/  SEL R11, RZ, 0x1, !P0 ;  /* 0x00000001ff0b7807 */ /* 0x000fe40004000000 */
[----:B------:R-:W-:Y:S02]  /*07e0*/  @P4 SEL R22, RZ, 0x1, P5 ;  /* 0x00000001ff164807 */ /* 0x000fe40002800000 */
[----:B------:R-:W-:Y:S01]  /*07f0*/  LOP3.LUT R0, R95, 0x7f, RZ, 0xc0, !PT ;  /* 0x0000007f5f007812 */ /* 0x000fe200078ec0ff */
[----:B------:R0:W2:Y:S01]  /*0800*/  @!UP1 SYNCS.EXCH.64 URZ, [UR6+0x88], UR4 ;  /* 0x00008804063f95b2 */ /* 0x0000a20008000100 */
[----:B------:R-:W-:Y:S01]  /*0810*/  LOP3.LUT R22, R22, R11, RZ, 0xc0, !PT ;  /* 0x0000000b16167212 */ /* 0x000fe200078ec0ff */
[----:B------:R-:W-:Y:S01]  /*0820*/  NOP ;  /* 0x0000000000007918 */ /* 0x000fe20000000000 */
[----:B------:R-:W-:Y:S05]  /*0830*/  @!P2 BRA `(.L_x_3) ;  /* 0x000000000008a947 */ /* 0x000fea0003800000 */
[----:B-12---:R-:W-:Y:S01]  /*0840*/  UCGABAR_ARV ;  /* 0x00000000000079c7 */ /* 0x006fe20008000000 */
[----:B------:R-:W-:Y:S05]  /*0850*/  BRA `(.L_x_4) ;  /* 0x0000000000047947 */ /* 0x000fea0003800000 */
.L_x_3:
[----:B-12---:R-:W-:Y:S01]  /*0860*/  NOP ;  /* 0x0000000000007918 */ /* 0x006fe20000000000 */
.L_x_4:
[----:B------:R-:W1:Y:S01]  /*0870*/  LDC R2, c[0x0][0x65c] ;  /* 0x00019700ff027b82 */ /* 0x000e620000000800 */
[----:B------:R-:W-:Y:S02]  /*0880*/  IMAD.U32 R10, RZ, RZ, UR8 ;  /* 0x00000008ff0a7e24 */ /* 0x000fe4000f8e00ff */
[----:B------:R-:W-:Y:S01]  /*0890*/  IMAD.MOV.U32 R11, RZ, RZ, RZ ;  /* 0x000000ffff0b7224 */ /* 0x000fe200078e00ff */
[----:B-1----:R-:W-:-:S04]  /*08a0*/  ISETP.NE.AND P1, PT, R2, 0x1, PT ;  /* 0x000000010200780c */ /* 0x002fc80003f25270 */
[----:B------:R-:W-:-:S09]  /*08b0*/  P2R R5, PR, RZ, 0x2 ;  /* 0x00000002ff057803 */ /* 0x000fd20000000000 */
[----:B------:R-:W1:Y:S01]  /*08c0*/  @P1 LDC R17, c[0x0][0x10] ;  /* 0x00000400ff111b82 */ /* 0x000e620000000800 */
[----:B------:R-:W-:Y:S02]  /*08d0*/  @P1 IMAD.MOV.U32 R5, RZ, RZ, RZ ;  /* 0x000000ffff051224 */ /* 0x000fe400078e00ff */
[----:B------:R-:W-:-:S05]  /*08e0*/  @P1 IMAD.MOV.U32 R15, RZ, RZ, RZ ;  /* 0x000000ffff0f1224 */ /* 0x000fca00078e00ff */
[----:B------:R-:W2:Y:S01]  /*08f0*/  @!P1 LDC R13, c[0x0][0xc] ;  /* 0x00000300ff0d9b82 */ /* 0x000ea20000000800 */
[----:B0-----:R-:W-:Y:S01]  /*0900*/  ULDC UR4, c[0x0][0xc] ;  /* 0x0000030000047ab9 */ /* 0x001fe20000000800 */
[----:B------:R-:W-:Y:S01]  /*0910*/  ULDC UR5, c[0x0][0x10] ;  /* 0x0000040000057ab9 */ /* 0x000fe20000000800 */
[----:B------:R-:W-:Y:S01]  /*0920*/  ULDC UR6, c[0x0][0x14] ;  /* 0x0000050000067ab9 */ /* 0x000fe20000000800 */
[----:B------:R-:W-:-:S04]  /*0930*/  UIMAD.WIDE.U32 UR4, UR4, UR5, URZ ;  /* 0x00000005040472a5 */ /* 0x000fc8000f8e003f */
[----:B------:R-:W-:Y:S02]  /*0940*/  UIMAD.WIDE.U32 UR38, UR4, UR6, URZ ;  /* 0x00000006042672a5 */ /* 0x000fe4000f8e003f */
[----:B------:R-:W-:-:S04]  /*0950*/  UIMAD UR41, UR5, UR6, URZ ;  /* 0x00000006052972a4 */ /* 0x000fc8000f8e023f */
[----:B------:R-:W-:Y:S01]  /*0960*/  UIADD3 UR41, UR39, UR41, URZ ;  /* 0x0000002927297290 */ /* 0x000fe2000fffe03f */
[----:B-1----:R-:W-:-:S04]  /*0970*/  @P1 IMAD.WIDE.U32 R16, R17, UR8, R4 ;  /* 0x0000000811101c25 */ /* 0x002fc8000f8e0004 */
[----:B------:R-:W-:Y:S02]  /*0980*/  @P1 IMAD.IADD R17, R17, 0x1, R15 ;  /* 0x0000000111111824 */ /* 0x000fe400078e020f */
[----:B--2---:R-:W-:-:S04]  /*0990*/  @!P1 IMAD.WIDE.U32 R10, R4, R13, R10 ;  /* 0x0000000d040a9225 */ /* 0x004fc800078e000a */
[----:B------:R-:W-:Y:S02]  /*09a0*/  @!P1 IMAD.MOV.U32 R16, RZ, RZ, R10 ;  /* 0x000000ffff109224 */ /* 0x000fe400078e000a */
[----:B------:R-:W-:Y:S01]  /*09b0*/  @!P1 IMAD.MOV.U32 R17, RZ, RZ, R11 ;  /* 0x000000ffff119224 */ /* 0x000fe200078e000b */
[----:B------:R-:W-:Y:S06]  /*09c0*/  @!P2 BRA `(.L_x_5) ;  /* 0x00000000000ca947 */ /* 0x000fec0003800000 */
[----:B------:R-:W-:Y:S01]  /*09d0*/  UCGABAR_WAIT ;  /* 0x0000000000007dc7 */ /* 0x000fe20008000000 */
[----:B------:R-:W-:Y:S01]  /*09e0*/  CCTL.IVALL ;  /* 0x00000000ff00798f */ /* 0x000fe20002000000 */
[----:B------:R-:W-:Y:S05]  /*09f0*/  BRA `(.L_x_6) ;  /* 0x0000000000047947 */ /* 0x000fea0003800000 */
.L_x_5:
[----:B------:R-:W-:Y:S06]  /*0a00*/  BAR.SYNC.DEFER_BLOCKING 0x0 ;  /* 0x0000000000007b1d */ /* 0x000fec0000010000 */
.L_x_6:
[----:B------:R-:W-:Y:S05]  /*0a10*/  @!P3 BRA `(.L_x_7) ;  /* 0x0000005c00c0b947 */ /* 0x000fea0003800000 */
[----:B------:R-:W-:-:S13]  /*0a20*/  ISETP.GT.U32.AND P0, PT, R8, 0x1, PT ;  /* 0x000000010800780c */ /* 0x000fda0003f04070 */
[----:B------:R-:W-:Y:S05]  /*0a30*/  @P0 EXIT ;  /* 0x000000000000094d */ /* 0x000fea0003800000 */
[----:B------:R-:W-:Y:S01]  /*0a40*/  ULDC.64 UR4, c[0x0][0x650] ;  /* 0x0001940000047ab9 */ /* 0x000fe20000000a00 */
[----:B------:R-:W-:Y:S01]  /*0a50*/  PRMT R3, RZ, 0x7610, R3 ;  /* 0x00007610ff037816 */ /* 0x000fe20000000003 */
[----:B------:R-:W-:Y:S01]  /*0a60*/  IMAD.MOV.U32 R103, RZ, RZ, -0x1 ;  /* 0xffffffffff677424 */ /* 0x000fe200078e00ff */
[----:B------:R-:W-:Y:S01]  /*0a70*/  ISETP.GE.U32.AND P0, PT, R16, UR4, PT ;  /* 0x0000000410007c0c */ /* 0x000fe2000bf06070 */
[----:B------:R-:W-:Y:S02]  /*0a80*/  IMAD.MOV.U32 R100, RZ, RZ, -0x1 ;  /* 0xffffffffff647424 */ /* 0x000fe400078e00ff */
[----:B------:R-:W-:Y:S01]  /*0a90*/  IMAD.MOV.U32 R101, RZ, RZ, -0x1 ;  /* 0xffffffffff657424 */ /* 0x000fe200078e00ff */
[----:B------:R-:W-:-:S13]  /*0aa0*/  ISETP.GE.U32.AND.EX P0, PT, R17, UR5, PT, P0 ;  /* 0x0000000511007c0c */ /* 0x000fda000bf06100 */
[----:B------:R-:W-:Y:S05]  /*0ab0*/  @P0 BRA `(.L_x_8) ;  /* 0x0000000400280947 */ /* 0x000fea0003800000 */
[----:B------:R-:W0:Y:S01]  /*0ac0*/  LDC.64 R24, c[0x0][0x628] ;  /* 0x00018a00ff187b82 */ /* 0x000e220000000a00 */
[----:B------:R-:W-:Y:S02]  /*0ad0*/  IMAD.MOV.U32 R10, RZ, RZ, R16 ;  /* 0x000000ffff0a7224 */ /* 0x000fe400078e0010 */
[----:B------:R-:W-:-:S05]  /*0ae0*/  IMAD.MOV.U32 R11, RZ, RZ, R17 ;  /* 0x000000ffff0b7224 */ /* 0x000fca00078e0011 */
[----:B------:R-:W1:Y:S08]  /*0af0*/  LDC R8, c[0x0][0x630] ;  /* 0x00018c00ff087b82 */ /* 0x000e700000000800 */
[----:B------:R-:W2:Y:S01]  /*0b00*/  LDC.64 R26, c[0x0][0x620] ;  /* 0x00018800ff1a7b82 */ /* 0x000ea20000000a00 */
[----:B0-----:R-:W-:-:S04]  /*0b10*/  ISETP.NE.U32.AND P0, PT, R24, RZ, PT ;  /* 0x000000ff1800720c */ /* 0x001fc80003f05070 */
[----:B------:R-:W-:-:S13]  /*0b20*/  ISETP.NE.AND.EX P0, PT, R25, RZ, PT, P0 ;  /* 0x000000ff1900720c */ /* 0x000fda0003f05300 */
[----:B-12---:R-:W-:Y:S05]  /*0b30*/  @!P0 BRA `(.L_x_9) ;  /* 0x0000000000288947 */ /* 0x006fea0003800000 */
[----:B------:R-:W0:Y:S02]  /*0b40*/  LDC R3, c[0x0][0x634] ;  /* 0x00018d00ff037b82 */ /* 0x000e240000000800 */
[----:B0-----:R-:W-:-:S05]  /*0b50*/  IADD3 R3, P0, R16, R3, RZ ;  /* 0x0000000310037210 */ /* 0x001fca0007f1e0ff */
[----:B------:R-:W-:-:S04]  /*0b60*/  IMAD.X R21, RZ, RZ, R17, P0 ;  /* 0x000000ffff157224 */ /* 0x000fc800000e0611 */
[----:B------:R-:W-:-:S04]  /*0b70*/  IMAD.WIDE.U32 R10, R21, R24, RZ ;  /* 0x00000018150a7225 */ /* 0x000fc800078e00ff */
[----:B------:R-:W-:-:S04]  /*0b80*/  IMAD.WIDE.U32 R12, P0, R3, R25, R10 ;  /* 0x00000019030c7225 */ /* 0x000fc8000780000a */
[----:B------:R-:W-:-:S04]  /*0b90*/  IMAD.WIDE.U32 R10, R3, R24, RZ ;  /* 0x00000018030a7225 */ /* 0x000fc800078e00ff */
[----:B------:R-:W-:Y:S01]  /*0ba0*/  IMAD.X R15, RZ, RZ, RZ, P0 ;  /* 0x000000ffff0f7224 */ /* 0x000fe200000e06ff */
[----:B------:R-:W-:Y:S01]  /*0bb0*/  IADD3 RZ, P0, R11, R12, RZ ;  /* 0x0000000c0bff7210 */ /* 0x000fe20007f1e0ff */
[----:B------:R-:W-:-:S04]  /*0bc0*/  IMAD.MOV.U32 R14, RZ, RZ, R13 ;  /* 0x000000ffff0e7224 */ /* 0x000fc800078e000d */
[----:B------:R-:W-:-:S08]  /*0bd0*/  IMAD.WIDE.U32.X R10, R21, R25, R14, P0 ;  /* 0x00000019150a7225 */ /* 0x000fd000000e040e */
.L_x_9:
[----:B------:R-:W0:Y:S01]  /*0be0*/  LDC.64 R30, c[0x0][0x640] ;  /* 0x00019000ff1e7b82 */ /* 0x000e220000000a00 */
[-CC-:B------:R-:W-:Y:S02]  /*0bf0*/  SHF.R.U64 R101, R10, R8.reuse, R11.reuse ;  /* 0x000000080a657219 */ /* 0x180fe4000000120b */
[----:B------:R-:W-:Y:S02]  /*0c00*/  SHF.R.U32.HI R3, RZ, R8, R11 ;  /* 0x00000008ff037219 */ /* 0x000fe4000001160b */
[----:B------:R-:W-:-:S03]  /*0c10*/  IADD3 R5, P0, RZ, -R101, RZ ;  /* 0x80000065ff057210 */ /* 0x000fc60007f1e0ff */
[----:B------:R-:W1:Y:S02]  /*0c20*/  LDC R12, c[0x0][0x618] ;  /* 0x00018600ff0c7b82 */ /* 0x000e640000000800 */
[----:B------:R-:W-:Y:S02]  /*0c30*/  IMAD.X R3, RZ, RZ, ~R3, P0 ;  /* 0x000000ffff037224 */ /* 0x000fe400000e0e03 */
[----:B------:R-:W-:-:S04]  /*0c40*/  IMAD.WIDE.U32 R10, R5, R26, R16 ;  /* 0x0000001a050a7225 */ /* 0x000fc800078e0010 */
[----:B------:R-:W2:Y:S01]  /*0c50*/  LDC R20, c[0x0][0x608] ;  /* 0x00018200ff147b82 */ /* 0x000ea20000000800 */
[----:B------:R-:W-:Y:S02]  /*0c60*/  IMAD R8, R3, R26, RZ ;  /* 0x0000001a03087224 */ /* 0x000fe400078e02ff */
[----:B------:R-:W-:Y:S02]  /*0c70*/  IMAD.MOV.U32 R3, RZ, RZ, -0x1 ;  /* 0xffffffffff037424 */ /* 0x000fe400078e00ff */
[----:B------:R-:W-:Y:S02]  /*0c80*/  IMAD R5, R5, R27, R8 ;  /* 0x0000001b05057224 */ /* 0x000fe400078e0208 */
[----:B------:R-:W-:Y:S01]  /*0c90*/  IMAD R26, R9, R23, R4 ;  /* 0x00000017091a7224 */ /* 0x000fe200078e0204 */
[----:B------:R-:W3:Y:S01]  /*0ca0*/  LDC R28, c[0x0][0x658] ;  /* 0x00019600ff1c7b82 */ /* 0x000ee20000000800 */
[----:B------:R-:W-:Y:S01]  /*0cb0*/  IMAD.IADD R5, R11, 0x1, R5 ;  /* 0x000000010b057824 */ /* 0x000fe200078e0205 */
[----:B0-----:R-:W-:Y:S01]  /*0cc0*/  ISETP.NE.U32.AND P0, PT, R30, RZ, PT ;  /* 0x000000ff1e00720c */ /* 0x001fe20003f05070 */
[----:B------:R-:W-:-:S03]  /*0cd0*/  IMAD.MOV.U32 R23, RZ, RZ, 0x1 ;  /* 0x00000001ff177424 */ /* 0x000fc600078e00ff */
[----:B------:R-:W-:Y:S02]  /*0ce0*/  ISETP.NE.AND.EX P0, PT, R31, RZ, PT, P0 ;  /* 0x000000ff1f00720c */ /* 0x000fe40003f05300 */
[----:B------:R-:W0:Y:S01]  /*0cf0*/  LDC R24, c[0x0][0x600] ;  /* 0x00018000ff187b82 */ /* 0x000e220000000800 */
[-CC-:B-1----:R-:W-:Y:S02]  /*0d00*/  SHF.R.U64 R14, R10, R12.reuse, R5.reuse ;  /* 0x0000000c0a0e7219 */ /* 0x182fe40000001205 */
[----:B------:R-:W-:-:S05]  /*0d10*/  SHF.R.U32.HI R5, RZ, R12, R5 ;  /* 0x0000000cff057219 */ /* 0x000fca0000011605 */
[----:B------:R-:W1:Y:S01]  /*0d20*/  LDC R15, c[0x0][0x648] ;  /* 0x00019200ff0f7b82 */ /* 0x000e620000000800 */
[-CC-:B--2---:R-:W-:Y:S02]  /*0d30*/  SHF.R.U64 R27, R14, R20.reuse, R5.reuse ;  /* 0x000000140e1b7219 */ /* 0x184fe40000001205 */
[----:B------:R-:W-:-:S05]  /*0d40*/  SHF.R.U32.HI R5, RZ, R20, R5 ;  /* 0x00000014ff057219 */ /* 0x000fca0000011605 */
[----:B------:R-:W2:Y:S01]  /*0d50*/  LDC R21, c[0x0][0x638] ;  /* 0x00018e00ff157b82 */ /* 0x000ea20000000800 */
[-CC-:B---3--:R-:W-:Y:S02]  /*0d60*/  SHF.R.U64 R20, R27, R28.reuse, R5.reuse ;  /* 0x0000001c1b147219 */ /* 0x188fe40000001205 */
[-C--:B------:R-:W-:Y:S02]  /*0d70*/  SHF.L.U32 R3, R3, R28.reuse, RZ ;  /* 0x0000001c03037219 */ /* 0x080fe400000006ff */
[----:B------:R-:W-:Y:S01]  /*0d80*/  SHF.R.U32.HI R5, RZ, R28, R5 ;  /* 0x0000001cff057219 */ /* 0x000fe20000011605 */
[----:B------:R-:W-:Y:S01]  /*0d90*/  IMAD.MOV.U32 R4, RZ, RZ, R20 ;  /* 0x000000ffff047224 */ /* 0x000fe200078e0014 */
[----:B------:R-:W-:Y:S01]  /*0da0*/  LOP3.LUT R12, RZ, R3, RZ, 0x33, !PT ;  /* 0x00000003ff0c7212 */ /* 0x000fe200078e33ff */
[----:B------:R-:W3:Y:S01]  /*0db0*/  LDC R25, c[0x0][0x610] ;  /* 0x00018400ff197b82 */ /* 0x000ee20000000800 */
[----:B------:R-:W-:Y:S05]  /*0dc0*/  @!P0 BRA `(.L_x_10) ;  /* 0x0000000000288947 */ /* 0x000fea0003800000 */
[----:B------:R-:W4:Y:S02]  /*0dd0*/  LDC R3, c[0x0][0x64c] ;  /* 0x00019300ff037b82 */ /* 0x000f240000000800 */
[----:B----4-:R-:W-:-:S05]  /*0de0*/  IADD3 R3, P0, R20, R3, RZ ;  /* 0x0000000314037210 */ /* 0x010fca0007f1e0ff */
        /* <DEDUP_REMOVED lines=8> */
.L_x_10:
[----:B-1----:R-:W-:Y:S01]  /*0e70*/  SHF.R.U64 R4, R4, R15, R5 ;  /* 0x0000000f04047219 */ /* 0x002fe20000001205 */
[----:B0-----:R-:W-:Y:S01]  /*0e80*/  VIADD R5, R24, 0xffffffff ;  /* 0xffffffff18057836 */ /* 0x001fe20000000000 */
[----:B------:R-:W-:Y:S02]  /*0e90*/  SHF.L.U32 R3, R23, R28, RZ ;  /* 0x0000001c17037219 */ /* 0x000fe400000006ff */
[----:B------:R-:W-:Y:S01]  /*0ea0*/  LOP3.LUT R12, R27, R12, RZ, 0xc0, !PT ;  /* 0x0000000c1b0c7212 */ /* 0x000fe200078ec0ff */
[----:B------:R-:W-:Y:S01]  /*0eb0*/  IMAD.MOV R8, RZ, RZ, -R4 ;  /* 0x000000ffff087224 */ /* 0x000fe200078e0a04 */
[----:B------:R-:W-:-:S03]  /*0ec0*/  SEL R7, R7, R26, !P1 ;  /* 0x0000001a07077207 */ /* 0x000fc60004800000 */
[----:B------:R-:W-:Y:S01]  /*0ed0*/  IMAD R12, R3, R4, R12 ;  /* 0x00000004030c7224 */ /* 0x000fe200078e020c */
[----:B------:R-:W-:Y:S01]  /*0ee0*/  LOP3.LUT R4, R14, R5, RZ, 0xc0, !PT ;  /* 0x000000050e047212 */ /* 0x000fe200078ec0ff */
[----:B--2---:R-:W-:Y:S02]  /*0ef0*/  IMAD R3, R8, R21, R20 ;  /* 0x0000001508037224 */ /* 0x004fe400078e0214 */
[----:B---3--:R-:W-:Y:S02]  /*0f00*/  IMAD R7, R12, R25, R7 ;  /* 0x000000190c077224 */ /* 0x008fe400078e0207 */
[----:B------:R-:W-:Y:S02]  /*0f10*/  IMAD.MOV.U32 R5, RZ, RZ, 0x1 ;  /* 0x00000001ff057424 */ /* 0x000fe400078e00ff */
[----:B------:R-:W-:-:S03]  /*0f20*/  IMAD R4, R3, R24, R4 ;  /* 0x0000001803047224 */ /* 0x000fc600078e0204 */
[----:B------:R-:W-:Y:S02]  /*0f30*/  PRMT R3, R5, 0x7610, R3 ;  /* 0x0000761005037816 */ /* 0x000fe40000000003 */
[----:B------:R-:W-:Y:S02]  /*0f40*/  SEL R100, R4, R7, !P1 ;  /* 0x0000000704647207 */ /* 0x000fe40004800000 */
[----:B------:R-:W-:-:S07]  /*0f50*/  SEL R103, R7, R4, !P1 ;  /* 0x0000000407677207 */ /* 0x000fce0004800000 */
.L_x_8:
[----:B------:R-:W-:-:S08]  /*0f60*/  NOP ;  /* 0x0000000000007918 */ /* 0x000fd00000000000 */
[----:B------:R-:W0:Y:S02]  /*0f70*/  USETMAXREG.TRY_ALLOC.CTAPOOL UP0, 0xe8 ;  /* 0x000000e8000079c8 */ /* 0x000e240008000600 */
[----:B0-----:R-:W-:-:S13]  /*0f80*/  PLOP3.LUT P0, PT, PT, PT, UP0, 0x80, 0x0 ;  /* 0x000000000000781c */ /* 0x001fda0003f0f008 */
[----:B------:R-:W-:Y:S05]  /*0f90*/  @!P0 BRA `(.L_x_8) ;  /* 0xfffffffc00f08947 */ /* 0x000fea000383ffff */
[----:B------:R-:W-:Y:S01]  /*0fa0*/  ULDC.64 UR4, c[0x0][0x598] ;  /* 0x0001660000047ab9 */ /* 0x000fe20000000a00 */
[----:B------:R-:W-:Y:S01]  /*0fb0*/  ULDC.64 UR36, c[0x0][0x208] ;  /* 0x0000820000247ab9 */ /* 0x000fe20000000a00 */
[----:B------:R-:W-:-:S04]  /*0fc0*/  ISETP.NE.U32.AND P0, PT, RZ, UR4, PT ;  /* 0x00000004ff007c0c */ /* 0x000fc8000bf05070 */
[----:B------:R-:W-:-:S13]  /*0fd0*/  ISETP.NE.AND.EX P0, PT, RZ, UR5, PT, P0 ;  /* 0x00000005ff007c0c */ /* 0x000fda000bf05300 */
[----:B------:R-:W-:Y:S05]  /*0fe0*/  @!P0 BRA `(.L_x_11) ;  /* 0x00000000001c8947 */ /* 0x000fea0003800000 */
[----:B------:R-:W0:Y:S02]  /*0ff0*/  LDC.64 R4, c[0x0][0x598] ;  /* 0x00016600ff047b82 */ /* 0x000e240000000a00 */
[----:B0-----:R-:W2:Y:S02]  /*1000*/  LDG.E.64 R4, desc[UR36][R4.64] ;  /* 0x0000002404047981 */ /* 0x001ea4000c1e1b00 */
[----:B--2---:R-:W-:-:S04]  /*1010*/  ISETP.NE.U32.AND P0, PT, R4, RZ, PT ;  /* 0x000000ff0400720c */ /* 0x004fc80003f05070 */
[----:B------:R-:W-:-:S13]  /*1020*/  ISETP.NE.AND.EX P0, PT, R5, RZ, PT, P0 ;  /* 0x000000ff0500720c */ /* 0x000fda0003f05300 */
[----:B------:R-:W-:Y:S05]  /*1030*/  @!P0 BRA `(.L_x_11) ;  /* 0x0000000000088947 */ /* 0x000fea0003800000 */
[----:B------:R0:W5:Y:S01]  /*1040*/  LD.E R23, desc[UR36][R4.64] ;  /* 0x0000002404177980 */ /* 0x000162000c101900 */
[----:B------:R-:W-:Y:S05]  /*1050*/  BRA `(.L_x_12) ;  /* 0x0000000000247947 */ /* 0x000fea0003800000 */
.L_x_11:
[----:B------:R-:W-:Y:S02]  /*1060*/  ULDC.64 UR4, c[0x0][0x588] ;  /* 0x0001620000047ab9 */ /* 0x000fe40000000a00 */
[----:B------:R-:W-:-:S04]  /*1070*/  ISETP.NE.U32.AND P0, PT, RZ, UR4, PT ;  /* 0x00000004ff007c0c */ /* 0x000fc8000bf05070 */
[----:B------:R-:W-:-:S13]  /*1080*/  ISETP.NE.AND.EX P0, PT, RZ, UR5, PT, P0 ;  /* 0x00000005ff007c0c */ /* 0x000fda000bf05300 */
[----:B------:R-:W-:Y:S05]  /*1090*/  @!P0 BRA `(.L_x_13) ;  /* 0x00000000000c8947 */ /* 0x000fea0003800000 */
[----:B------:R-:W0:Y:S02]  /*10a0*/  LDC.64 R4, c[0x0][0x588] ;  /* 0x00016200ff047b82 */ /* 0x000e240000000a00 */
[----:B0-----:R1:W5:Y:S01]  /*10b0*/  LDG.E R23, desc[UR36][R4.64] ;  /* 0x0000002404177981 */ /* 0x001362000c1e1900 */
[----:B------:R-:W-:Y:S05]  /*10c0*/  BRA `(.L_x_12) ;  /* 0x0000000000087947 */ /* 0x000fea0003800000 */
.L_x_13:
[----:B------:R-:W-:Y:S02]  /*10d0*/  ULDC UR4, c[0x0][0x580] ;  /* 0x0001600000047ab9 */ /* 0x000fe40000000800 */
[----:B------:R-:W-:-:S07]  /*10e0*/  IMAD.U32 R23, RZ, RZ, UR4 ;  /* 0x00000004ff177e24 */ /* 0x000fce000f8e00ff */
.L_x_12:
[----:B------:R-:W-:Y:S02]  /*10f0*/  ULDC.64 UR4, c[0x0][0x5a0] ;  /* 0x0001680000047ab9 */ /* 0x000fe40000000a00 */
[----:B------:R-:W-:-:S04]  /*1100*/  ISETP.NE.U32.AND P0, PT, RZ, UR4, PT ;  /* 0x00000004ff007c0c */ /* 0x000fc8000bf05070 */
[----:B------:R-:W-:-:S13]  /*1110*/  ISETP.NE.AND.EX P0, PT, RZ, UR5, PT, P0 ;  /* 0x00000005ff007c0c */ /* 0x000fda000bf05300 */
[----:B------:R-:W-:Y:S05]  /*1120*/  @!P0 BRA `(.L_x_14) ;  /* 0x00000000001c8947 */ /* 0x000fea0003800000 */
[----:B01----:R-:W0:Y:S02]  /*1130*/  LDC.64 R4, c[0x0][0x5a0] ;  /* 0x00016800ff047b82 */ /* 0x003e240000000a00 */
[----:B0-----:R-:W2:Y:S02]  /*1140*/  LDG.E.64 R4, desc[UR36][R4.64] ;  /* 0x0000002404047981 */ /* 0x001ea4000c1e1b00 */
[----:B--2---:R-:W-:-:S04]  /*1150*/  ISETP.NE.U32.AND P0, PT, R4, RZ, PT ;  /* 0x000000ff0400720c */ /* 0x004fc80003f05070 */
[----:B------:R-:W-:-:S13]  /*1160*/  ISETP.NE.AND.EX P0, PT, R5, RZ, PT, P0 ;  /* 0x000000ff0500720c */ /* 0x000fda0003f05300 */
[----:B------:R-:W-:Y:S05]  /*1170*/  @!P0 BRA `(.L_x_14) ;  /* 0x0000000000088947 */ /* 0x000fea0003800000 */
[----:B------:R0:W5:Y:S01]  /*1180*/  LD.E R90, desc[UR36][R4.64] ;  /* 0x00000024045a7980 */ /* 0x000162000c101900 */
[----:B------:R-:W-:Y:S05]  /*1190*/  BRA `(.L_x_15) ;  /* 0x0000000000247947 */ /* 0x000fea0003800000 */
.L_x_14:
[----:B------:R-:W-:Y:S02]  /*11a0*/  ULDC.64 UR4, c[0x0][0x590] ;  /* 0x0001640000047ab9 */ /* 0x000fe40000000a00 */
[----:B------:R-:W-:-:S04]  /*11b0*/  ISETP.NE.U32.AND P0, PT, RZ, UR4, PT ;  /* 0x00000004ff007c0c */ /* 0x000fc8000bf05070 */
[----:B------:R-:W-:-:S13]  /*11c0*/  ISETP.NE.AND.EX P0, PT, RZ, UR5, PT, P0 ;  /* 0x00000005ff007c0c */ /* 0x000fda000bf05300 */
[----:B------:R-:W-:Y:S05]  /*11d0*/  @!P0 BRA `(.L_x_16) ;  /* 0x00000000000c8947 */ /* 0x000fea0003800000 */
[----:B------:R-:W2:Y:S02]  /*11e0*/  LDC.64 R90, c[0x0][0x590] ;  /* 0x00016400ff5a7b82 */ /* 0x000ea40000000a00 */
[----:B--2---:R2:W5:Y:S01]  /*11f0*/  LDG.E R90, desc[UR36][R90.64] ;  /* 0x000000245a5a7981 */ /* 0x004562000c1e1900 */
[----:B------:R-:W-:Y:S05]  /*1200*/  BRA `(.L_x_15) ;  /* 0x0000000000087947 */ /* 0x000fea0003800000 */
.L_x_16:
[----:B------:R-:W-:Y:S02]  /*1210*/  ULDC UR4, c[0x0][0x584] ;  /* 0x0001610000047ab9 */ /* 0x000fe40000000800 */
[----:B------:R-:W-:-:S07]  /*1220*/  IMAD.U32 R90, RZ, RZ, UR4 ;  /* 0x00000004ff5a7e24 */ /* 0x000fce000f8e00ff */
.L_x_15:
[----:B------:R-:W-:-:S13]  /*1230*/  LOP3.LUT P0, RZ, R3, 0xff, RZ, 0xc0, !PT ;  /* 0x000000ff03ff7812 */ /* 0x000fda000780c0ff */
[----:B------:R-:W-:Y:S05]  /*1240*/  @!P0 EXIT ;  /* 0x000000000000894d */ /* 0x000fea0003800000 */
[----:B------:R-:W3:Y:S01]  /*1250*/  LDC R93, c[0x0][0x658] ;  /* 0x00019600ff5d7b82 */ /* 0x000ee20000000800 */
[----:B------:R-:W-:Y:S01]  /*1260*/  LOP3.LUT R6, R6, 0x1, RZ, 0xc0, !PT ;  /* 0x0000000106067812 */ /* 0x000fe200078ec0ff */
[----:B------:R-:W-:Y:S01]  /*1270*/  ULDC.64 UR6, c[0x0][0x288] ;  /* 0x0000a20000067ab9 */ /* 0x000fe20000000a00 */
[----:B------:R-:W-:Y:S01]  /*1280*/  SHF.R.U32.HI R3, RZ, 0x2, R95 ;  /* 0x00000002ff037819 */ /* 0x000fe2000001165f */
[----:B------:R-:W-:Y:S01]  /*1290*/  UIADD3 UR4, UR7, 0x3f, URZ ;  /* 0x0000003f07047890 */ /* 0x000fe2000fffe03f */
[----:B------:R-:W-:Y:S01]  /*12a0*/  SHF.R.U32.HI R0, RZ, 0x1, R0 ;  /* 0x00000001ff007819 */ /* 0x000fe20000011600 */
[----:B------:R-:W-:Y:S01]  /*12b0*/  IMAD.SHL.U32 R88, R6, 0x40, RZ ;  /* 0x0000004006587824 */ /* 0x000fe200078e00ff */
[----:B------:R-:W-:Y:S01]  /*12c0*/  LOP3.LUT R3, R3, 0x7, RZ, 0xc0, !PT ;  /* 0x0000000703037812 */ /* 0x000fe200078ec0ff */
[----:B01----:R-:W0:Y:S01]  /*12d0*/  LDC.64 R4, c[0x0][0x5c8] ;  /* 0x00017200ff047b82 */ /* 0x003e220000000a00 */
[----:B------:R-:W-:Y:S01]  /*12e0*/  USHF.R.S32.HI UR5, URZ, 0x1f, UR4 ;  /* 0x0000001f3f057899 */ /* 0x000fe20008011404 */
[----:B------:R-:W-:Y:S01]  /*12f0*/  LOP3.LUT R0, R0, 0x30, RZ, 0xc0, !PT ;  /* 0x0000003000007812 */ /* 0x000fe200078ec0ff */
[----:B------:R-:W-:Y:S01]  /*1300*/  IMAD.MOV.U32 R8, RZ, RZ, 0x1 ;  /* 0x00000001ff087424 */ /* 0x000fe200078e00ff */
[--C-:B------:R-:W-:Y:S01]  /*1310*/  LOP3.LUT R88, R88, 0x40, R3.reuse, 0xe2, !PT ;  /* 0x0000004058587812 */ /* 0x100fe200078ee203 */
[----:B------:R-:W-:Y:S01]  /*1320*/  ULEA.HI UR5, UR5, UR4, URZ, 0x6 ;  /* 0x0000000405057291 */ /* 0x000fe2000f8f303f */
[-C--:B------:R-:W-:Y:S01]  /*1330*/  IADD3 R3, RZ, -R0.reuse, -R3 ;  /* 0x80000000ff037210 */ /* 0x080fe20007ffe803 */
[----:B------:R-:W-:Y:S01]  /*1340*/  IMAD.U32 R7, RZ, RZ, UR6 ;  /* 0x00000006ff077e24 */ /* 0x000fe2000f8e00ff */
[----:B------:R-:W1:Y:S01]  /*1350*/  LDC R97, c[0x0][0x600] ;  /* 0x00018000ff617b82 */ /* 0x000e620000000800 */
[----:B------:R-:W-:Y:S01]  /*1360*/  LOP3.LUT R88, R88, R0, RZ, 0xfc, !PT ;  /* 0x0000000058587212 */ /* 0x000fe200078efcff */
[----:B------:R-:W-:Y:S01]  /*1370*/  IMAD.MOV.U32 R0, RZ, RZ, -0x1 ;  /* 0xffffffffff007424 */ /* 0x000fe200078e00ff */
[----:B------:R-:W-:Y:S01]  /*1380*/  USHF.R.S32.HI UR43, URZ, 0x6, UR5 ;  /* 0x000000063f2b7899 */ /* 0x000fe20008011405 */
[C---:B------:R-:W-:Y:S01]  /*1390*/  LOP3.LUT R94, R95.reuse, 0x3, RZ, 0xc0, !PT ;  /* 0x000000035f5e7812 */ /* 0x040fe200078ec0ff */
[----:B------:R-:W-:Y:S01]  /*13a0*/  IMAD R3, R6, -0x40, R3 ;  /* 0xffffffc006037824 */ /* 0x000fe200078e0203 */
[C---:B------:R-:W-:Y:S01]  /*13b0*/  LOP3.LUT R96, R95.reuse, 0x80, RZ, 0xc0, !PT ;  /* 0x000000805f607812 */ /* 0x040fe200078ec0ff */
[----:B------:R-:W-:Y:S01]  /*13c0*/  UISETP.LT.AND UP0, UPT, UR43, 0x1, UPT ;  /* 0x000000012b00788c */ /* 0x000fe2000bf01270 */
[-C--:B---3--:R-:W-:Y:S01]  /*13d0*/  SHF.L.U32 R0, R0, R93.reuse, RZ ;  /* 0x0000005d00007219 */ /* 0x088fe200000006ff */
[----:B------:R-:W-:Y:S01]  /*13e0*/  ULDC UR4, c[0x0][0x284] ;  /* 0x0000a10000047ab9 */ /* 0x000fe20000000800 */
[----:B------:R-:W-:Y:S01]  /*13f0*/  IMAD R94, R94, -0x2, R7 ;  /* 0xfffffffe5e5e7824 */ /* 0x000fe200078e0207 */
[----:B------:R-:W-:Y:S01]  /*1400*/  USEL UR44, UR43, 0x1, UP0 ;  /* 0x000000012b2c7887 */ /* 0x000fe20008000000 */
[----:B------:R-:W-:Y:S01]  /*1410*/  SHF.L.U32 R93, R8, R93, RZ ;  /* 0x0000005d085d7219 */ /* 0x000fe200000006ff */
[----:B------:R-:W-:Y:S01]  /*1420*/  IMAD.SHL.U32 R95, R95, 0x2, RZ ;  /* 0x000000025f5f7824 */ /* 0x000fe200078e00ff */
[----:B------:R-:W-:Y:S01]  /*1430*/  LOP3.LUT R102, R18, 0x1, RZ, 0xfc, !PT ;  /* 0x0000000112667812 */ /* 0x000fe200078efcff */
[----:B------:R-:W-:Y:S01]  /*1440*/  VIADD R99, R3, UR4 ;  /* 0x0000000403637c36 */ /* 0x000fe20008000000 */
[C---:B0-----:R-:W-:Y:S01]  /*1450*/  SHF.L.U64.HI R92, R4.reuse, 0x3, R5 ;  /* 0x00000003045c7819 */ /* 0x041fe20000010205 */
[----:B--2---:R-:W-:Y:S01]  /*1460*/  IMAD.SHL.U32 R91, R4, 0x8, RZ ;  /* 0x00000008045b7824 */ /* 0x004fe200078e00ff */
[----:B------:R-:W-:Y:S01]  /*1470*/  SHF.R.U32.HI R96, RZ, 0x7, R96 ;  /* 0x00000007ff607819 */ /* 0x000fe20000011660 */
[----:B------:R-:W-:Y:S01]  /*1480*/  IMAD.MOV.U32 R89, RZ, RZ, RZ ;  /* 0x000000ffff597224 */ /* 0x000fe200078e00ff */
[----:B------:R-:W-:Y:S01]  /*1490*/  LOP3.LUT R98, RZ, R0, RZ, 0x33, !PT ;  /* 0x00000000ff627212 */ /* 0x000fe200078e33ff */
[----:B------:R-:W-:Y:S01]  /*14a0*/  UIADD3 UR44, UR43, -UR44, URZ ;  /* 0x8000002c2b2c7290 */ /* 0x000fe2000fffe03f */
[----:B------:R-:W-:Y:S01]  /*14b0*/  UMOV UR40, URZ ;  /* 0x0000003f00287c82 */ /* 0x000fe20008000000 */
[----:B-1----:R-:W-:Y:S01]  /*14c0*/  VIADD R97, R97, 0xffffffff ;  /* 0xffffffff61617836 */ /* 0x002fe20000000000 */
[----:B------:R-:W-:-:S09]  /*14d0*/  UMOV UR42, URZ ;  /* 0x0000003f002a7c82 */ /* 0x000fd20008000000 */
.L_x_164:
[----:B0-----:R-:W0:Y:S01]  /*14e0*/  SHFL.IDX PT, R0, R96, RZ, 0x1f ;  /* 0x00001fff60007589 */ /* 0x001e2200000e0000 */
[----:B-1----:R-:W1:Y:S01]  /*14f0*/  S2UR UR7, SR_CgaCtaId ;  /* 0x00000000000779c3 */ /* 0x002e620000008800 */
[----:B------:R-:W-:Y:S01]  /*1500*/  UMOV UR6, 0x400 ;  /* 0x0000040000067882 */ /* 0x000fe20000000000 */
[----:B0-----:R-:W-:Y:S01]  /*1510*/  R2UR UR4, R0 ;  /* 0x00000000000472ca */ /* 0x001fe200000e0000 */
[----:B-1----:R-:W-:-:S12]  /*1520*/  ULEA UR6, UR7, UR6, 0x18 ;  /* 0x0000000607067291 */ /* 0x002fd8000f8ec03f */
[----:B------:R-:W-:-:S04]  /*1530*/  ULEA.HI UR5, UR4, UR4, URZ, 0x1 ;  /* 0x0000000404057291 */ /* 0x000fc8000f8f083f */
[----:B------:R-:W-:-:S04]  /*1540*/  ULOP3.LUT UR5, UR5, 0x7fffe, URZ, 0xc0, !UPT ;  /* 0x0007fffe05057892 */ /* 0x000fc8000f8ec03f */
[----:B------:R-:W-:-:S03]  /*1550*/  UIADD3 UR5, UR4, -UR5, URZ ;  /* 0x8000000504057290 */ /* 0x000fc6000fffe03f */
[----:B------:R-:W-:Y:S01]  /*1560*/  ULDC UR4, c[0x0][0x28c] ;  /* 0x0000a30000047ab9 */ /* 0x000fe20000000800 */
[----:B------:R-:W-:Y:S01]  /*1570*/  ULEA UR5, UR5, UR6, 0xd ;  /* 0x0000000605057291 */ /* 0x000fe2000f8e683f */
[----:B------:R-:W-:-:S03]  /*1580*/  ISETP.LT.AND P0, PT, RZ, UR4, PT ;  /* 0x00000004ff007c0c */ /* 0x000fc6000bf01270 */
[----:B------:R-:W-:-:S04]  /*1590*/  UIADD3 UR5, UR5, 0x180, URZ ;  /* 0x0000018005057890 */ /* 0x000fc8000fffe03f */
[----:B------:R-:W-:-:S04]  /*15a0*/  USHF.R.U32.HI UR5, URZ, 0x4, UR5 ;  /* 0x000000043f057899 */ /* 0x000fc80008011605 */
[----:B------:R-:W-:Y:S02]  /*15b0*/  ULOP3.LUT UR45, UR5, 0x3fff, URZ, 0xc0, !UPT ;  /* 0x00003fff052d7892 */ /* 0x000fe4000f8ec03f */
[----:B--2345:R-:W-:Y:S10]  /*15c0*/  @P0 BRA `(.L_x_17) ;  /* 0x0000000000400947 */ /* 0x03cff40003800000 */
[----:B------:R-:W-:Y:S01]  /*15d0*/  MOV R0, 0x0 ;  /* 0x0000000000007802 */ /* 0x000fe20000000f00 */
[----:B------:R-:W-:Y:S01]  /*15e0*/  ULDC.64 UR4, c[0x4][0x68] ;  /* 0x01001a0000047ab9 */ /* 0x000fe20000000a00 */
[----:B------:R-:W-:Y:S01]  /*15f0*/  ULDC.64 UR6, c[0x4][0x8] ;  /* 0x0100020000067ab9 */ /* 0x000fe20000000a00 */
[----:B------:R-:W-:Y:S01]  /*1600*/  IMAD.U32 R4, RZ, RZ, UR4 ;  /* 0x00000004ff047e24 */ /* 0x000fe2000f8e00ff */
[----:B------:R0:W1:Y:S01]  /*1610*/  LDC.64 R14, c[0x4][R0] ;  /* 0x01000000000e7b82 */ /* 0x0000620000000a00 */
[----:B------:R-:W-:Y:S01]  /*1620*/  IMAD.U32 R5, RZ, RZ, UR5 ;  /* 0x00000005ff057e24 */ /* 0x000fe2000f8e00ff */
[----:B------:R-:W-:Y:S01]  /*1630*/  ULDC.64 UR4, c[0x4][0x70] ;  /* 0x01001c0000047ab9 */ /* 0x000fe20000000a00 */
[----:B------:R-:W-:Y:S02]  /*1640*/  IMAD.U32 R10, RZ, RZ, UR6 ;  /* 0x00000006ff0a7e24 */ /* 0x000fe4000f8e00ff */
[----:B------:R-:W-:Y:S02]  /*1650*/  IMAD.U32 R6, RZ, RZ, UR4 ;  /* 0x00000004ff067e24 */ /* 0x000fe4000f8e00ff */
[----:B------:R-:W-:-:S02]  /*1660*/  IMAD.U32 R7, RZ, RZ, UR5 ;  /* 0x00000005ff077e24 */ /* 0x000fc4000f8e00ff */
[----:B------:R-:W-:Y:S02]  /*1670*/  IMAD.U32 R11, RZ, RZ, UR7 ;  /* 0x00000007ff0b7e24 */ /* 0x000fe4000f8e00ff */
[----:B------:R-:W-:Y:S02]  /*1680*/  IMAD.MOV.U32 R8, RZ, RZ, 0x1e1 ;  /* 0x000001e1ff087424 */ /* 0x000fe400078e00ff */
[----:B------:R-:W-:Y:S02]  /*1690*/  IMAD.MOV.U32 R12, RZ, RZ, 0x1 ;  /* 0x00000001ff0c7424 */ /* 0x000fe400078e00ff */
[----:B0-----:R-:W-:-:S07]  /*16a0*/  IMAD.MOV.U32 R13, RZ, RZ, RZ ;  /* 0x000000ffff0d7224 */ /* 0x001fce00078e00ff */
[----:B------:R-:W-:-:S07]  /*16b0*/  LEPC R20, `(.L_x_17) ;  /* 0x000000001014794e */ /* 0x000fce0000000000 */
[----:B-1---5:R-:W-:Y:S05]  /*16c0*/  CALL.ABS.NOINC R14 ;  /* 0x000000000e007343 */ /* 0x022fea0003c00000 */
.L_x_17:
[----:B------:R-:W-:-:S13]  /*16d0*/  ISETP.NE.AND P0, PT, R102, 0x3, PT ;  /* 0x000000036600780c */ /* 0x000fda0003f05270 */
[----:B------:R-:W-:Y:S05]  /*16e0*/  @!P0 BRA `(.L_x_18) ;  /* 0x0000000000048947 */ /* 0x000fea0003800000 */
[----:B------:R-:W-:Y:S01]  /*16f0*/  BPT.TRAP 0x1 ;  /* 0x000000040000795c */ /* 0x000fe20000300000 */
.L_x_18:
[----:B------:R-:W0:Y:S01]  /*1700*/  S2UR UR5, SR_CgaCtaId ;  /* 0x00000000000579c3 */ /* 0x000e220000008800 */
[----:B------:R-:W-:Y:S01]  /*1710*/  UMOV UR4, 0x400 ;  /* 0x0000040000047882 */ /* 0x000fe20000000000 */
[----:B------:R-:W-:Y:S02]  /*1720*/  IMAD.U32 R0, RZ, RZ, UR40 ;  /* 0x00000028ff007e24 */ /* 0x000fe4000f8e00ff */
[----:B------:R-:W-:-:S03]  /*1730*/  IMAD.U32 R3, RZ, RZ, UR42 ;  /* 0x0000002aff037e24 */ /* 0x000fc6000f8e00ff */
[----:B------:R-:W-:Y:S01]  /*1740*/  SHF.L.U32 R0, R0, 0x1f, RZ ;  /* 0x0000001f00007819 */ /* 0x000fe200000006ff */
[----:B0-----:R-:W-:-:S06]  /*1750*/  ULEA UR4, UR5, UR4, 0x18 ;  /* 0x0000000405047291 */ /* 0x001fcc000f8ec03f */
[----:B------:R-:W-:-:S04]  /*1760*/  IMAD.U32 R6, RZ, RZ, UR4 ;  /* 0x00000004ff067e24 */ /* 0x000fc8000f8e00ff */
[----:B------:R-:W-:-:S04]  /*1770*/  IMAD R3, R3, 0x8, R6 ;  /* 0x0000000803037824 */ /* 0x000fc800078e0206 */
[----:B------:R0:W1:Y:S01]  /*1780*/  SYNCS.PHASECHK.TRANS64.TRYWAIT P1, [R3+URZ], R0 ;  /* 0x00000000030075a7 */ /* 0x000062000802017f */
[----:B------:R-:W-:Y:S05]  /*1790*/  @!P0 BRA `(.L_x_19) ;  /* 0x0000000000048947 */ /* 0x000fea0003800000 */
[----:B------:R-:W-:Y:S01]  /*17a0*/  BPT.TRAP 0x1 ;  /* 0x000000040000795c */ /* 0x000fe20000300000 */
.L_x_19:
[----:B------:R-:W-:-:S05]  /*17b0*/  IMAD.U32 R4, RZ, RZ, UR44 ;  /* 0x0000002cff047e24 */ /* 0x000fca000f8e00ff */
[----:B------:R-:W-:Y:S01]  /*17c0*/  ISETP.GE.AND P2, PT, R4, 0x1, PT ;  /* 0x000000010400780c */ /* 0x000fe20003f46270 */
[----:B-1----:R-:W-:-:S12]  /*17d0*/  @P1 BRA `(.L_x_20) ;  /* 0x0000000000081947 */ /* 0x002fd80003800000 */
[----:B------:R-:W1:Y:S02]  /*17e0*/  SYNCS.PHASECHK.TRANS64.TRYWAIT P1, [R3+URZ], R0 ;  /* 0x00000000030075a7 */ /* 0x000e64000802017f */
[----:B-1----:R-:W-:Y:S05]  /*17f0*/  @!P1 BRA `(.L_x_21) ;  /* 0x0000006800509947 */ /* 0x002fea0003800000 */
.L_x_20:
[----:B------:R-:W-:Y:S05]  /*1800*/  WARPSYNC.ALL ;  /* 0x0000000000007948 */ /* 0x000fea0003800000 */
[----:B------:R-:W-:Y:S01]  /*1810*/  R2UR UR4, R6 ;  /* 0x00000000060472ca */ /* 0x000fe200000e0000 */
[----:B------:R-:W-:Y:S01]  /*1820*/  ULEA UR5, UR42, UR45, 0xa ;  /* 0x0000002d2a057291 */ /* 0x000fe2000f8e503f */
[----:B------:R-:W-:Y:S01]  /*1830*/  WARPGROUP.ARRIVE ;  /* 0x00000000000079c5 */ /* 0x000fe20000000000 */
[----:B------:R-:W-:Y:S01]  /*1840*/  UMOV UR9, 0x40000040 ;  /* 0x4000004000097882 */ /* 0x000fe20000000000 */
[----:B------:R-:W-:-:S04]  /*1850*/  UMOV UR11, 0x40000040 ;  /* 0x40000040000b7882 */ /* 0x000fc80000000000 */
[----:B------:R-:W-:-:S05]  /*1860*/  UMOV UR8, UR5 ;  /* 0x0000000500087c82 */ /* 0x000fca0008000000 */
[----:B------:R-:W-:-:S04]  /*1870*/  UIADD3 UR4, UR4, 0x1c180, URZ ;  /* 0x0001c18004047890 */ /* 0x000fc8000fffe03f */
[----:B------:R-:W-:-:S04]  /*1880*/  USHF.R.U32.HI UR4, URZ, 0x4, UR4 ;  /* 0x000000043f047899 */ /* 0x000fc80008011604 */
[----:B------:R-:W-:-:S04]  /*1890*/  ULOP3.LUT UR4, UR4, 0x3fff, URZ, 0xc0, !UPT ;  /* 0x00003fff04047892 */ /* 0x000fc8000f8ec03f */
[----:B------:R-:W-:-:S04]  /*18a0*/  ULOP3.LUT UR4, UR4, 0x2000000, URZ, 0xfc, !UPT ;  /* 0x0200000004047892 */ /* 0x000fc8000f8efc3f */
[----:B------:R-:W-:-:S07]  /*18b0*/  ULEA UR6, UR42, UR4, 0xa ;  /* 0x000000042a067291 */ /* 0x000fce000f8e503f */
[----:B------:R-:W-:Y:S02]  /*18c0*/  UMOV UR10, UR6 ;  /* 0x00000006000a7c82 */ /* 0x000fe40008000000 */
[----:B------:R-:W-:Y:S01]  /*18d0*/  HGMMA.64x128x16.F32 R24, gdesc[UR8].tnspA.tnspB, RZ, !UPT, gsb0 ;  /* 0x61e00000081879f0 */ /* 0x000fe2000c0008ff */
[----:B------:R-:W-:Y:S02]  /*18e0*/  UIADD3 UR8, UR5, 0x80, URZ ;  /* 0x0000008005087890 */ /* 0x000fe4000fffe03f */
[----:B------:R-:W-:Y:S01]  /*18f0*/  UIADD3 UR10, UR6, 0x80, URZ ;  /* 0x00000080060a7890 */ /* 0x000fe2000fffe03f */
[----:B------:R-:W-:Y:S01]  /*1900*/  UMOV UR9, 0x40000040 ;  /* 0x4000004000097882 */ /* 0x000fe20000000000 */
[----:B------:R-:W-:Y:S01]  /*1910*/  UMOV UR11, 0x40000040 ;  /* 0x40000040000b7882 */ /* 0x000fe20000000000 */
[----:B------:R-:W-:Y:S02]  /*1920*/  WARPGROUP.DEPBAR.LE gsb0, 0x0 ;  /* 0x00008000000079c5 */ /* 0x000fe40000010000 */
[----:B------:R-:W-:-:S06]  /*1930*/  WARPGROUP.ARRIVE ;  /* 0x00000000000079c5 */ /* 0x000fcc0000000000 */
[----:B------:R-:W-:Y:S01]  /*1940*/  HGMMA.64x128x16.F32 R24, gdesc[UR8].tnspA.tnspB, R24, gsb0 ;  /* 0x61e00000081879f0 */ /* 0x000fe20008000818 */
        /* <DEDUP_REMOVED lines=13> */
[----:B------:R-:W-:Y:S03]  /*1a20*/  HGMMA.64x128x16.F32 R24, gdesc[UR8].tnspA.tnspB, R24, gsb0 ;  /* 0x61e00000081879f0 */ /* 0x000fe60008000818 */
[----:B------:R-:W-:Y:S02]  /*1a30*/  WARPGROUP.DEPBAR.LE gsb0, 0x0 ;  /* 0x00008000000079c5 */ /* 0x000fe40000010000 */
[----:B------:R-:W-:Y:S05]  /*1a40*/  @!P2 BRA `(.L_x_22) ;  /* 0x000000040028a947 */ /* 0x000fea0003800000 */
[----:B------:R-:W-:Y:S01]  /*1a50*/  UIADD3 UR5, UR42, 0x1, URZ ;  /* 0x000000012a057890 */ /* 0x000fe2000fffe03f */
[----:B01----:R-:W-:Y:S02]  /*1a60*/  IMAD.U32 R0, RZ, RZ, UR44 ;  /* 0x0000002cff007e24 */ /* 0x003fe4000f8e00ff */
[----:B------:R-:W-:Y:S01]  /*1a70*/  IMAD.U32 R3, RZ, RZ, UR42 ;  /* 0x0000002aff037e24 */ /* 0x000fe2000f8e00ff */
[----:B------:R-:W-:-:S04]  /*1a80*/  UISETP.NE.AND UP0, UPT, UR5, 0x7, UPT ;  /* 0x000000070500788c */ /* 0x000fc8000bf05270 */
[----:B------:R-:W-:Y:S02]  /*1a90*/  USEL UR6, URZ, 0x1, UP0 ;  /* 0x000000013f067887 */ /* 0x000fe40008000000 */
[----:B------:R-:W-:Y:S02]  /*1aa0*/  USEL UR5, UR5, URZ, UP0 ;  /* 0x0000003f05057287 */ /* 0x000fe40008000000 */
[----:B------:R-:W-:-:S06]  /*1ab0*/  ULOP3.LUT UR6, UR40, UR6, URZ, 0x3c, !UPT ;  /* 0x0000000628067292 */ /* 0x000fcc000f8e3c3f */
[----:B------:R-:W-:-:S07]  /*1ac0*/  IMAD.U32 R7, RZ, RZ, UR6 ;  /* 0x00000006ff077e24 */ /* 0x000fce000f8e00ff */
.L_x_29:
[----:B------:R-:W-:Y:S05]  /*1ad0*/  @!P0 BRA `(.L_x_23) ;  /* 0x0000000000048947 */ /* 0x000fea0003800000 */
[----:B------:R-:W-:Y:S01]  /*1ae0*/  BPT.TRAP 0x1 ;  /* 0x000000040000795c */ /* 0x000fe20000300000 */
.L_x_23:
[----:B------:R-:W0:Y:S01]  /*1af0*/  S2UR UR7, SR_CgaCtaId ;  /* 0x00000000000779c3 */ /* 0x000e220000008800 */
[----:B------:R-:W-:Y:S01]  /*1b00*/  UMOV UR6, 0x400 ;  /* 0x0000040000067882 */ /* 0x000fe20000000000 */
[----:B------:R-:W-:Y:S01]  /*1b10*/  IMAD.U32 R5, RZ, RZ, UR5 ;  /* 0x00000005ff057e24 */ /* 0x000fe2000f8e00ff */
[----:B------:R-:W-:Y:S01]  /*1b20*/  SHF.L.U32 R4, R7, 0x1f, RZ ;  /* 0x0000001f07047819 */ /* 0x000fe200000006ff */
[----:B0-----:R-:W-:-:S06]  /*1b30*/  ULEA UR6, UR7, UR6, 0x18 ;  /* 0x0000000607067291 */ /* 0x001fcc000f8ec03f */
[----:B------:R-:W-:-:S04]  /*1b40*/  IMAD.U32 R6, RZ, RZ, UR6 ;  /* 0x00000006ff067e24 */ /* 0x000fc8000f8e00ff */
[----:B------:R-:W-:-:S04]  /*1b50*/  IMAD R5, R5, 0x8, R6 ;  /* 0x0000000805057824 */ /* 0x000fc800078e0206 */
[----:B------:R0:W1:Y:S01]  /*1b60*/  SYNCS.PHASECHK.TRANS64.TRYWAIT P1, [R5+URZ], R4 ;  /* 0x00000004050075a7 */ /* 0x000062000802017f */
[----:B------:R-:W-:Y:S05]  /*1b70*/  @!P0 BRA `(.L_x_24) ;  /* 0x0000000000048947 */ /* 0x000fea0003800000 */
[----:B------:R-:W-:Y:S01]  /*1b80*/  BPT.TRAP 0x1 ;  /* 0x000000040000795c */ /* 0x000fe20000300000 */
.L_x_24:
[----:B-1----:R-:W-:Y:S05]  /*1b90*/  @P1 BRA `(.L_x_25) ;  /* 0x0000000000081947 */ /* 0x002fea0003800000 */
[----:B------:R-:W1:Y:S02]  /*1ba0*/  SYNCS.PHASECHK.TRANS64.TRYWAIT P1, [R5+URZ], R4 ;  /* 0x00000004050075a7 */ /* 0x000e64000802017f */
[----:B-1----:R-:W-:Y:S05]  /*1bb0*/  @!P1 BRA `(.L_x_26) ;  /* 0x0000006400749947 */ /* 0x002fea0003800000 */
.L_x_25:
[----:B------:R-:W-:Y:S01]  /*1bc0*/  ULEA UR6, UR5, UR45, 0xa ;  /* 0x0000002d05067291 */ /* 0x000fe2000f8e503f */
[----:B------:R-:W-:Y:S01]  /*1bd0*/  WARPGROUP.ARRIVE ;  /* 0x00000000000079c5 */ /* 0x000fe20000000000 */
[----:B------:R-:W-:Y:S01]  /*1be0*/  ULEA UR7, UR5, UR4, 0xa ;  /* 0x0000000405077291 */ /* 0x000fe2000f8e503f */
[----:B------:R-:W-:Y:S01]  /*1bf0*/  UMOV UR9, 0x40000040 ;  /* 0x4000004000097882 */ /* 0x000fe20000000000 */
[----:B------:R-:W-:-:S03]  /*1c00*/  UMOV UR11, 0x40000040 ;  /* 0x40000040000b7882 */ /* 0x000fc60000000000 */
[----:B------:R-:W-:Y:S02]  /*1c10*/  UMOV UR8, UR6 ;  /* 0x0000000600087c82 */ /* 0x000fe40008000000 */
[----:B------:R-:W-:Y:S02]  /*1c20*/  UMOV UR10, UR7 ;  /* 0x00000007000a7c82 */ /* 0x000fe40008000000 */
[----:B------:R-:W-:Y:S01]  /*1c30*/  HGMMA.64x128x16.F32 R24, gdesc[UR8].tnspA.tnspB, R24, gsb0 ;  /* 0x61e00000081879f0 */ /* 0x000fe20008000818 */
[----:B------:R-:W-:Y:S02]  /*1c40*/  UIADD3 UR8, UR6, 0x80, URZ ;  /* 0x0000008006087890 */ /* 0x000fe4000fffe03f */
[----:B------:R-:W-:Y:S01]  /*1c50*/  UIADD3 UR10, UR7, 0x80, URZ ;  /* 0x00000080070a7890 */ /* 0x000fe2000fffe03f */
[----:B------:R-:W-:Y:S01]  /*1c60*/  UMOV UR9, 0x40000040 ;  /* 0x4000004000097882 */ /* 0x000fe20000000000 */
[----:B------:R-:W-:Y:S01]  /*1c70*/  UMOV UR11, 0x40000040 ;  /* 0x40000040000b7882 */ /* 0x000fe20000000000 */
[----:B------:R-:W-:-:S02]  /*1c80*/  WARPGROUP.DEPBAR.LE gsb0, 0x0 ;  /* 0x00008000000079c5 */ /* 0x000fc40000010000 */
        /* <DEDUP_REMOVED lines=18> */
[----:B------:R-:W-:Y:S01]  /*1db0*/  BPT.TRAP 0x1 ;  /* 0x000000040000795c */ /* 0x000fe20000300000 */
.L_x_27:
[----:B------:R-:W-:-:S13]  /*1dc0*/  ISETP.NE.AND P1, PT, R22, RZ, PT ;  /* 0x000000ff1600720c */ /* 0x000fda0003f25270 */
[----:B01----:R-:W-:-:S04]  /*1dd0*/  @P1 IMAD R4, R3, 0x8, R6 ;  /* 0x0000000803041824 */ /* 0x003fc800078e0206 */
[----:B------:R-:W-:-:S05]  /*1de0*/  @P1 VIADD R4, R4, 0x38 ;  /* 0x0000003804041836 */ /* 0x000fca0000000000 */
[----:B------:R-:W-:-:S04]  /*1df0*/  @P1 PRMT R4, R19, 0x654, R4 ;  /* 0x0000065413041816 */ /* 0x000fc80000000004 */
[----:B------:R0:W-:Y:S01]  /*1e00*/  @P1 SYNCS.ARRIVE.TRANS64.RED.A1T0 RZ, [R4+URZ], RZ ;  /* 0x000000ff04ff19a7 */ /* 0x0001e2000810043f */
[----:B------:R-:W-:-:S13]  /*1e10*/  ISETP.GT.U32.AND P1, PT, R18, 0x1, PT ;  /* 0x000000011200780c */ /* 0x000fda0003f24070 */
[----:B0-----:R-:W-:Y:S05]  /*1e20*/  @P1 BRA `(.L_x_28) ;  /* 0x0000000000041947 */ /* 0x001fea0003800000 */
[----:B------:R-:W-:Y:S01]  /*1e30*/  BPT.TRAP 0x1 ;  /* 0x000000040000795c */ /* 0x000fe20000300000 */
.L_x_28:
[----:B------:R-:W-:Y:S01]  /*1e40*/  UIADD3 UR5, UR5, 0x1, URZ ;  /* 0x0000000105057890 */ /* 0x000fe2000fffe03f */
[C---:B------:R-:W-:Y:S01]  /*1e50*/  ISETP.GT.AND P2, PT, R0.reuse, 0x1, PT ;  /* 0x000000010000780c */ /* 0x040fe20003f44270 */
[----:B------:R-:W-:Y:S02]  /*1e60*/  VIADD R3, R3, 0x1 ;  /* 0x0000000103037836 */ /* 0x000fe40000000000 */
[----:B------:R-:W-:Y:S01]  /*1e70*/  UISETP.NE.AND UP0, UPT, UR5, 0x7, UPT ;  /* 0x000000070500788c */ /* 0x000fe2000bf05270 */
[----:B------:R-:W-:Y:S02]  /*1e80*/  VIADD R0, R0, 0xffffffff ;  /* 0xffffffff00007836 */ /* 0x000fe40000000000 */
[C---:B------:R-:W-:Y:S01]  /*1e90*/  ISETP.NE.AND P1, PT, R3.reuse, 0x7, PT ;  /* 0x000000070300780c */ /* 0x040fe20003f25270 */
[----:B------:R-:W-:Y:S02]  /*1ea0*/  USEL UR6, URZ, 0x1, UP0 ;  /* 0x000000013f067887 */ /* 0x000fe40008000000 */
[----:B------:R-:W-:Y:S01]  /*1eb0*/  USEL UR5, UR5, URZ, UP0 ;  /* 0x0000003f05057287 */ /* 0x000fe20008000000 */
[----:B------:R-:W-:-:S03]  /*1ec0*/  SEL R3, R3, RZ, P1 ;  /* 0x000000ff03037207 */ /* 0x000fc60000800000 */
[----:B------:R-:W-:Y:S01]  /*1ed0*/  LOP3.LUT R7, R7, UR6, RZ, 0x3c, !PT ;  /* 0x0000000607077c12 */ /* 0x000fe2000f8e3cff */
[----:B------:R-:W-:Y:S07]  /*1ee0*/  @P2 BRA `(.L_x_29) ;  /* 0xfffffff800f82947 */ /* 0x000fee000383ffff */
.L_x_22:
[----:B01----:R-:W0:Y:S02]  /*1ef0*/  LDC R0, c[0x0][0x28c] ;  /* 0x0000a300ff007b82 */ /* 0x003e240000000800 */
[----:B0-----:R-:W-:-:S13]  /*1f00*/  ISETP.GE.AND P1, PT, R0, 0x1, PT ;  /* 0x000000010000780c */ /* 0x001fda0003f26270 */
[----:B------:R-:W-:Y:S05]  /*1f10*/  @!P1 BRA `(.L_x_30) ;  /* 0x0000000000509947 */ /* 0x000fea0003800000 */
[----:B------:R-:W-:Y:S05]  /*1f20*/  @!P0 BRA `(.L_x_31) ;  /* 0x0000000000048947 */ /* 0x000fea0003800000 */
[----:B------:R-:W-:Y:S01]  /*1f30*/  BPT.TRAP 0x1 ;  /* 0x000000040000795c */ /* 0x000fe20000300000 */
.L_x_31:
[----:B------:R-:W-:Y:S01]  /*1f40*/  ISETP.NE.AND P0, PT, R22, RZ, PT ;  /* 0x000000ff1600720c */ /* 0x000fe20003f05270 */
[----:B------:R-:W-:Y:S01]  /*1f50*/  BSSY B0, `(.L_x_32) ;  /* 0x000000e000007945 */ /* 0x000fe20003800000 */
[----:B------:R-:W-:-:S11]  /*1f60*/  ISETP.GT.U32.AND P1, PT, R18, 0x1, PT ;  /* 0x000000011200780c */ /* 0x000fd60003f24070 */
[----:B------:R-:W-:Y:S05]  /*1f70*/  @!P0 BRA `(.L_x_33) ;  /* 0x00000000002c8947 */ /* 0x000fea0003800000 */
[----:B------:R-:W-:-:S04]  /*1f80*/  UIADD3 UR6, UR44, UR42, URZ ;  /* 0x0000002a2c067290 */ /* 0x000fc8000fffe03f */
[----:B------:R-:W-:-:S04]  /*1f90*/  UIMAD.WIDE.U32 UR4, UR6, 0x24924925, URZ ;  /* 0x24924925060478a5 */ /* 0x000fc8000f8e003f */
[----:B------:R-:W-:-:S04]  /*1fa0*/  UIADD3 UR4, UR6, -UR5, URZ ;  /* 0x8000000506047290 */ /* 0x000fc8000fffe03f */
[----:B------:R-:W-:-:S04]  /*1fb0*/  ULEA.HI UR4, UR4, UR5, URZ, 0x1f ;  /* 0x0000000504047291 */ /* 0x000fc8000f8ff83f */
[----:B------:R-:W-:-:S04]  /*1fc0*/  USHF.R.U32.HI UR4, URZ, 0x2, UR4 ;  /* 0x000000023f047899 */ /* 0x000fc80008011604 */
[----:B------:R-:W-:-:S06]  /*1fd0*/  UIMAD UR4, UR4, -0x7, UR6 ;  /* 0xfffffff9040478a4 */ /* 0x000fcc000f8e0206 */
[----:B------:R-:W-:-:S04]  /*1fe0*/  IMAD.U32 R3, RZ, RZ, UR4 ;  /* 0x00000004ff037e24 */ /* 0x000fc8000f8e00ff */
[----:B------:R-:W-:-:S04]  /*1ff0*/  IMAD R0, R3, 0x8, R6 ;  /* 0x0000000803007824 */ /* 0x000fc800078e0206 */
[----:B------:R-:W-:-:S05]  /*2000*/  VIADD R0, R0, 0x38 ;  /* 0x0000003800007836 */ /* 0x000fca0000000000 */
[----:B------:R-:W-:-:S04]  /*2010*/  PRMT R0, R19, 0x654, R0 ;  /* 0x0000065413007816 */ /* 0x000fc80000000000 */
[----:B------:R0:W-:Y:S03]  /*2020*/  SYNCS.ARRIVE.TRANS64.RED.A1T0 RZ, [R0+URZ], RZ ;  /* 0x000000ff00ff79a7 */ /* 0x0001e6000810043f */
.L_x_33:
[----:B------:R-:W-:Y:S05]  /*2030*/  BSYNC B0 ;  /* 0x0000000000007941 */ /* 0x000fea0003800000 */
.L_x_32:
[----:B------:R-:W-:Y:S05]  /*2040*/  @P1 BRA `(.L_x_30) ;  /* 0x0000000000041947 */ /* 0x000fea0003800000 */
[----:B------:R-:W-:Y:S01]  /*2050*/  BPT.TRAP 0x1 ;  /* 0x000000040000795c */ /* 0x000fe20000300000 */
.L_x_30:
[----:B------:R-:W-:Y:S01]  /*2060*/  UISETP.GE.U32.AND UP1, UPT, UR43, 0x7, UPT ;  /* 0x000000072b00788c */ /* 0x000fe2000bf26070 */
[----:B------:R-:W-:Y:S01]  /*2070*/  IMAD.SHL.U32 R100, R100, 0x80, RZ ;  /* 0x0000008064647824 */ /* 0x000fe200078e00ff */
[----:B------:R-:W-:Y:S01]  /*2080*/  UIADD3 UR42, UR43, UR42, URZ ;  /* 0x0000002a2b2a7290 */ /* 0x000fe2000fffe03f */
[----:B------:R-:W-:Y:S01]  /*2090*/  SHF.R.S32.HI R11, RZ, 0x1f, R101 ;  /* 0x0000001fff0b7819 */ /* 0x000fe20000011465 */
[----:B------:R-:W-:Y:S01]  /*20a0*/  ULDC UR10, c[0x0][0x288] ;  /* 0x0000a200000a7ab9 */ /* 0x000fe20000000800 */
[----:B------:R-:W-:Y:S01]  /*20b0*/  IMAD.SHL.U32 R6, R103, 0x80, RZ ;  /* 0x0000008067067824 */ /* 0x000fe200078e00ff */
[C---:B------:R-:W-:Y:S01]  /*20c0*/  LOP3.LUT R8, R100.reuse, 0x6, R95, 0xf8, !PT ;  /* 0x0000000664087812 */ /* 0x040fe200078ef85f */
[----:B------:R-:W-:Y:S01]  /*20d0*/  UISETP.GT.U32.AND UP0, UPT, UR42, 0x6, UPT ;  /* 0x000000062a00788c */ /* 0x000fe2000bf04070 */
[----:B------:R-:W-:Y:S01]  /*20e0*/  ISETP.GE.AND P0, PT, R100, UR10, PT ;  /* 0x0000000a64007c0c */ /* 0x000fe2000bf06270 */
[----:B------:R-:W-:Y:S01]  /*20f0*/  ULDC.64 UR6, c[0x0][0x5d0] ;  /* 0x0001740000067ab9 */ /* 0x000fe20000000a00 */
[----:B------:R-:W-:Y:S01]  /*2100*/  ULDC UR11, c[0x0][0x284] ;  /* 0x0000a100000b7ab9 */ /* 0x000fe20000000800 */
[----:B------:R-:W-:Y:S01]  /*2110*/  @UP1 UIMAD.WIDE.U32 UR4, UR42, 0x24924925, URZ ;  /* 0x249249252a0418a5 */ /* 0x000fe2000f8e003f */
[----:B------:R-:W-:Y:S01]  /*2120*/  SHF.R.S32.HI R9, RZ, 0x1f, R8 ;  /* 0x0000001fff097819 */ /* 0x000fe20000011408 */
[----:B0-----:R-:W-:Y:S01]  /*2130*/  IMAD R0, R11, UR6, RZ ;  /* 0x000000060b007c24 */ /* 0x001fe2000f8e02ff */
[----:B------:R-:W-:Y:S01]  /*2140*/  UISETP.LT.U32.AND UP0, UPT, UR43, 0x7, UP0 ;  /* 0x000000072b00788c */ /* 0x000fe20008701070 */
[----:B------:R-:W-:Y:S01]  /*2150*/  ISETP.GE.OR P0, PT, R6, UR11, P0 ;  /* 0x0000000b06007c0c */ /* 0x000fe20008706670 */
[----:B------:R-:W-:Y:S01]  /*2160*/  @UP1 UIADD3 UR4, UR42, -UR5, URZ ;  /* 0x800000052a041290 */ /* 0x000fe2000fffe03f */
[C---:B------:R-:W-:Y:S01]  /*2170*/  IMAD R3, R101.reuse, UR7, R0 ;  /* 0x0000000765037c24 */ /* 0x040fe2000f8e0200 */
[----:B------:R-:W-:Y:S01]  /*2180*/  ULDC.64 UR8, c[0x0][0x5c8] ;  /* 0x0001720000087ab9 */ /* 0x000fe20000000a00 */
[----:B------:R-:W-:Y:S01]  /*2190*/  IMAD.WIDE.U32 R4, R101, UR6, R8 ;  /* 0x0000000665047c25 */ /* 0x000fe2000f8e0008 */
[----:B------:R-:W-:-:S02]  /*21a0*/  USEL UR6, URZ, 0x1, !UP0 ;  /* 0x000000013f067887 */ /* 0x000fc4000c000000 */
[----:B------:R-:W-:Y:S01]  /*21b0*/  @UP1 ULEA.HI UR4, UR4, UR5, URZ, 0x1f ;  /* 0x0000000504041291 */ /* 0x000fe2000f8ff83f */
[----:B------:R-:W-:Y:S01]  /*21c0*/  IMAD.WIDE R104, R103, 0x80, R88 ;  /* 0x0000008067687825 */ /* 0x000fe200078e0258 */
[----:B------:R-:W-:Y:S02]  /*21d0*/  ULOP3.LUT UR40, UR40, UR6, URZ, 0x3c, !UPT ;  /* 0x0000000628287292 */ /* 0x000fe4000f8e3c3f */
[----:B------:R-:W-:Y:S01]  /*21e0*/  @UP1 USHF.R.U32.HI UR4, URZ, 0x2, UR4 ;  /* 0x000000023f041899 */ /* 0x000fe20008011604 */
[----:B------:R-:W-:Y:S02]  /*21f0*/  IMAD.IADD R5, R5, 0x1, R3 ;  /* 0x0000000105057824 */ /* 0x000fe400078e0203 */
[----:B------:R-:W-:Y:S01]  /*2200*/  IMAD R3, R105, UR8, RZ ;  /* 0x0000000869037c24 */ /* 0x000fe2000f8e02ff */
[----:B------:R-:W-:Y:S01]  /*2210*/  @UP1 ULOP3.LUT UR40, UR40, 0x1, UR4, 0x78, !UPT ;  /* 0x0000000128281892 */ /* 0x000fe2000f8e7804 */
[----:B------:R-:W-:-:S04]  /*2220*/  IMAD.WIDE.U32 R106, R104, UR8, R4 ;  /* 0x00000008686a7c25 */ /* 0x000fc8000f8e0004 */
[----:B------:R-:W-:Y:S02]  /*2230*/  IMAD R7, R104, UR9, R3 ;  /* 0x0000000968077c24 */ /* 0x000fe4000f8e0203 */
[----:B------:R-:W-:Y:S01]  /*2240*/  IMAD.MOV.U32 R0, RZ, RZ, -0x1 ;  /* 0xffffffffff007424 */ /* 0x000fe200078e00ff */
[----:B------:R-:W-:Y:S06]  /*2250*/  @P0 BRA `(.L_x_34) ;  /* 0x00000040001c0947 */ /* 0x000fec0003800000 */
[----:B-----5:R-:W-:Y:S01]  /*2260*/  FSETP.NEU.AND P0, PT, R90, RZ, PT ;  /* 0x000000ff5a00720b */ /* 0x020fe20003f0d000 */
[----:B------:R-:W-:Y:S01]  /*2270*/  IMAD.IADD R4, R94, 0x1, -R100 ;  /* 0x000000015e047824 */ /* 0x000fe200078e0a64 */
[----:B------:R-:W-:Y:S01]  /*2280*/  BSSY B0, `(.L_x_34) ;  /* 0x0000404000007945 */ /* 0x000fe20003800000 */
[----:B------:R-:W-:Y:S02]  /*2290*/  IMAD.IADD R3, R99, 0x1, -R6 ;  /* 0x0000000163037824 */ /* 0x000fe400078e0a06 */
[----:B------:R-:W-:Y:S01]  /*22a0*/  IMAD.IADD R103, R107, 0x1, R7 ;  /* 0x000000016b677824 */ /* 0x000fe200078e0207 */
[----:B------:R-:W-:-:S04]  /*22b0*/  ISETP.GT.AND P2, PT, R4, RZ, PT ;  /* 0x000000ff0400720c */ /* 0x000fc80003f44270 */
[----:B------:R-:W-:-:S03]  /*22c0*/  ISETP.GT.AND P1, PT, R3, RZ, P2 ;  /* 0x000000ff0300720c */ /* 0x000fc60001724270 */
[----:B------:R-:W-:Y:S10]  /*22d0*/  @!P0 BRA `(.L_x_35) ;  /* 0x0000002c00288947 */ /* 0x000ff40003800000 */
[----:B------:R-:W0:Y:S01]  /*22e0*/  LDC.64 R110, c[0x0][0x5b8] ;  /* 0x00016e00ff6e7b82 */ /* 0x000e220000000a00 */
[----:B------:R-:W-:-:S07]  /*22f0*/  ULDC.64 UR4, c[0x0][0x5c0] ;  /* 0x0001700000047ab9 */ /* 0x000fce0000000a00 */
[----:B------:R-:W1:Y:S08]  /*2300*/  LDC.64 R112, c[0x0][0x5b0] ;  /* 0x00016c00ff707b82 */ /* 0x000e700000000a00 */
[----:B------:R-:W2:Y:S01]  /*2310*/  LDC.64 R114, c[0x0][0x5a8] ;  /* 0x00016a00ff727b82 */ /* 0x000ea20000000a00 */
[-C--:B0-----:R-:W-:Y:S02]  /*2320*/  IMAD R6, R11, R110.reuse, RZ ;  /* 0x0000006e0b067224 */ /* 0x081fe400078e02ff */
[----:B------:R-:W-:-:S04]  /*2330*/  IMAD.WIDE.U32 R108, R101, R110, R8 ;  /* 0x0000006e656c7225 */ /* 0x000fc800078e0008 */
[----:B------:R-:W-:Y:S02]  /*2340*/  IMAD R107, R101, R111, R6 ;  /* 0x0000006f656b7224 */ /* 0x000fe400078e0206 */
[-C--:B-1----:R-:W-:Y:S02]  /*2350*/  IMAD R5, R105, R112.reuse, RZ ;  /* 0x0000007069057224 */ /* 0x082fe400078e02ff */
[----:B------:R-:W-:Y:S02]  /*2360*/  IMAD.IADD R13, R109, 0x1, R107 ;  /* 0x000000016d0d7824 */ /* 0x000fe400078e026b */
[----:B------:R-:W-:Y:S02]  /*2370*/  IMAD.MOV.U32 R12, RZ, RZ, R108 ;  /* 0x000000ffff0c7224 */ /* 0x000fe400078e006c */
[C---:B------:R-:W-:Y:S02]  /*2380*/  IMAD R111, R104.reuse, R113, R5 ;  /* 0x00000071686f7224 */ /* 0x040fe400078e0205 */
[----:B------:R-:W-:-:S04]  /*2390*/  IMAD.WIDE.U32 R6, R104, R112, R12 ;  /* 0x0000007068067225 */ /* 0x000fc800078e000c */
[----:B------:R-:W-:Y:S01]  /*23a0*/  IMAD.IADD R5, R7, 0x1, R111 ;  /* 0x0000000107057824 */ /* 0x000fe200078e026f */
[----:B--2---:R-:W-:-:S04]  /*23b0*/  LEA R14, P0, R6, R114, 0x1 ;  /* 0x00000072060e7211 */ /* 0x004fc800078008ff */
[----:B------:R-:W-:-:S05]  /*23c0*/  LEA.HI.X R15, R6, R115, R5, 0x1, P0 ;  /* 0x00000073060f7211 */ /* 0x000fca00000f0c05 */
[----:B------:R0:W2:Y:S01]  /*23d0*/  @P1 LDG.E.LTC128B.U16 R5, desc[UR36][R14.64] ;  /* 0x000000240e051981 */ /* 0x0000a2000c1e1520 */
[----:B------:R-:W-:Y:S01]  /*23e0*/  LEA R10, P0, R106, UR4, 0x1 ;  /* 0x000000046a0a7c11 */ /* 0x000fe2000f8008ff */
[----:B------:R-:W-:Y:S01]  /*23f0*/  IMAD.WIDE.U32 R6, R104, R112, R8 ;  /* 0x0000007068067225 */ /* 0x000fe200078e0008 */
[----:B------:R-:W-:Y:S03]  /*2400*/  BSSY B1, `(.L_x_36) ;  /* 0x0000012000017945 */ /* 0x000fe60003800000 */
[----:B------:R-:W-:Y:S02]  /*2410*/  IMAD.IADD R7, R111, 0x1, R7 ;  /* 0x000000016f077824 */ /* 0x000fe400078e0207 */
[----:B------:R-:W-:Y:S01]  /*2420*/  IMAD.WIDE.U32 R20, R101, R110, R6 ;  /* 0x0000006e65147225 */ /* 0x000fe200078e0006 */
[----:B0-----:R-:W-:-:S03]  /*2430*/  SHF.L.U64.HI R15, R112, 0x3, R113 ;  /* 0x00000003700f7819 */ /* 0x001fc60000010271 */
[----:B------:R-:W-:Y:S01]  /*2440*/  IMAD.IADD R7, R107, 0x1, R21 ;  /* 0x000000016b077824 */ /* 0x000fe200078e0215 */
[----:B------:R-:W-:Y:S01]  /*2450*/  LEA R6, P4, R20, R114, 0x1 ;  /* 0x0000007214067211 */ /* 0x000fe200078808ff */
[----:B------:R-:W-:-:S03]  /*2460*/  IMAD.SHL.U32 R14, R112, 0x8, RZ ;  /* 0x00000008700e7824 */ /* 0x000fc600078e00ff */
[----:B------:R-:W-:Y:S01]  /*2470*/  LEA.HI.X R7, R20, R115, R7, 0x1, P4 ;  /* 0x0000007314077211 */ /* 0x000fe200020f0c07 */
[----:B--2---:R-:W-:-:S05]  /*2480*/  HADD2.F32 R11, -RZ, R5.H0_H0 ;  /* 0x20000005ff0b7230 */ /* 0x004fca0000004100 */
[----:B------:R-:W-:-:S04]  /*2490*/  FMUL R11, R11, R90 ;  /* 0x0000005a0b0b7220 */ /* 0x000fc80000400000 */
[----:B------:R-:W-:Y:S01]  /*24a0*/  FFMA R24, R24, R23, R11 ;  /* 0x0000001718187223 */ /* 0x000fe2000000000b */
[----:B------:R-:W-:Y:S02]  /*24b0*/  LEA.HI.X R11, R106, UR5, R103, 0x1, P0 ;  /* 0x000000056a0b7c11 */ /* 0x000fe400080f0c67 */
[----:B------:R-:W-:Y:S02]  /*24c0*/  ISETP.GT.AND P0, PT, R4, 0x1, PT ;  /* 0x000000010400780c */ /* 0x000fe40003f04270 */
[----:B------:R-:W-:Y:S02]  /*24d0*/  F2FP.F16.F32.PACK_AB R24, RZ, R24 ;  /* 0x00000018ff18723e */ /* 0x000fe400000000ff */
[----:B------:R-:W-:-:S03]  /*24e0*/  ISETP.GT.AND P3, PT, R3, RZ, P0 ;  /* 0x000000ff0300720c */ /* 0x000fc60000764270 */
[----:B------:R0:W-:Y:S10]  /*24f0*/  @P1 STG.E.U16 desc[UR36][R10.64], R24 ;  /* 0x000000180a001986 */ /* 0x0001f4000c101524 */
[----:B------:R-:W-:Y:S05]  /*2500*/  @!P3 BRA `(.L_x_37) ;  /* 0x000000000004b947 */ /* 0x000fea0003800000 */
[----:B------:R1:W5:Y:S02]  /*2510*/  LDG.E.LTC128B.U16 R5, desc[UR36][R6.64+0x2] ;  /* 0x0000022406057981 */ /* 0x000364000c1e1520 */
.L_x_37:
[----:B------:R-:W-:Y:S05]  /*2520*/  BSYNC B1 ;  /* 0x0000000000017941 */ /* 0x000fea0003800000 */
.L_x_36:
[----:B-----5:R-:W-:Y:S01]  /*2530*/  HADD2.F32 R103, -RZ, R5.H0_H0 ;  /* 0x20000005ff677230 */ /* 0x020fe20000004100 */
[----:B------:R-:W-:Y:S01]  /*2540*/  ISETP.GT.AND P2, PT, R3, 0x8, P2 ;  /* 0x000000080300780c */ /* 0x000fe20001744270 */
[----:B------:R-:W-:Y:S01]  /*2550*/  IMAD.WIDE.U32 R20, R104, R112, R14 ;  /* 0x0000007068147225 */ /* 0x000fe200078e000e */
[----:B0-----:R-:W-:-:S03]  /*2560*/  PRMT R24, R5, 0x7610, R24 ;  /* 0x0000761005187816 */ /* 0x001fc60000000018 */
[----:B------:R-:W-:Y:S01]  /*2570*/  FMUL R12, R103, R90 ;  /* 0x0000005a670c7220 */ /* 0x000fe20000400000 */
[----:B------:R-:W-:Y:S01]  /*2580*/  IMAD.IADD R111, R111, 0x1, R21 ;  /* 0x000000016f6f7824 */ /* 0x000fe200078e0215 */
[----:B------:R-:W-:Y:S02]  /*2590*/  IADD3 R108, P1, R108, R20, RZ ;  /* 0x000000146c6c7210 */ /* 0x000fe40007f3e0ff */
[----:B------:R-:W-:-:S03]  /*25a0*/  FFMA R12, R25, R23, R12 ;  /* 0x00000017190c7223 */ /* 0x000fc6000000000c */
[----:B------:R-:W-:Y:S01]  /*25b0*/  IMAD.X R13, R111, 0x1, R13, P1 ;  /* 0x000000016f0d7824 */ /* 0x000fe200008e060d */
[C---:B------:R-:W-:Y:S02]  /*25c0*/  LEA R14, P1, R108.reuse, R114, 0x1 ;  /* 0x000000726c0e7211 */ /* 0x040fe400078208ff */
[----:B------:R-:W-:Y:S02]  /*25d0*/  F2FP.F16.F32.PACK_AB R12, RZ, R12 ;  /* 0x0000000cff0c723e */ /* 0x000fe400000000ff */
[----:B------:R-:W-:Y:S02]  /*25e0*/  LEA.HI.X R15, R108, R115, R13, 0x1, P1 ;  /* 0x000000736c0f7211 */ /* 0x000fe400008f0c0d */
[----:B------:R-:W-:-:S05]  /*25f0*/  PRMT R21, R12, 0x7610, R21 ;  /* 0x000076100c157816 */ /* 0x000fca0000000015 */
[----:B------:R0:W-:Y:S04]  /*2600*/  @P3 STG.E.U16 desc[UR36][R10.64+0x2], R21 ;  /* 0x000002150a003986 */ /* 0x0001e8000c101524 */
[----:B------:R-:W2:Y:S01]  /*2610*/  @P2 LDG.E.LTC128B.U16 R24, desc[UR36][R14.64] ;  /* 0x000000240e182981 */ /* 0x000ea2000c1e1520 */
[----:B------:R-:W-:Y:S01]  /*2620*/  IADD3 R20, P1, R8, R20, RZ ;  /* 0x0000001408147210 */ /* 0x000fe20007f3e0ff */
[----:B------:R-:W-:Y:S01]  /*2630*/  BSSY B1, `(.L_x_38) ;  /* 0x0000011000017945 */ /* 0x000fe20003800000 */
[----:B------:R-:W-:Y:S02]  /*2640*/  SHF.L.U64.HI R13, R91, 0x1, R92 ;  /* 0x000000015b0d7819 */ /* 0x000fe4000001025c */
[----:B------:R-:W-:Y:S01]  /*2650*/  ISETP.GT.AND P0, PT, R3, 0x8, P0 ;  /* 0x000000080300780c */ /* 0x000fe20000704270 */
[----:B0-----:R-:W-:Y:S01]  /*2660*/  IMAD.X R21, R9, 0x1, R111, P1 ;  /* 0x0000000109157824 */ /* 0x001fe200008e066f */
[----:B------:R-:W-:Y:S01]  /*2670*/  LEA R12, P1, R91, R10, 0x1 ;  /* 0x0000000a5b0c7211 */ /* 0x000fe200078208ff */
[----:B------:R-:W-:-:S04]  /*2680*/  IMAD.WIDE.U32 R20, R101, R110, R20 ;  /* 0x0000006e65147225 */ /* 0x000fc800078e0014 */
[----:B------:R-:W-:Y:S01]  /*2690*/  IMAD.X R13, R13, 0x1, R11, P1 ;  /* 0x000000010d0d7824 */ /* 0x000fe200008e060b */
[----:B------:R-:W-:Y:S01]  /*26a0*/  LEA R8, P3, R20, R114, 0x1 ;  /* 0x0000007214087211 */ /* 0x000fe200078608ff */
[----:B------:R-:W-:-:S05]  /*26b0*/  IMAD.IADD R9, R107, 0x1, R21 ;  /* 0x000000016b097824 */ /* 0x000fca00078e0215 */
[----:B------:R-:W-:Y:S01]  /*26c0*/  LEA.HI.X R9, R20, R115, R9, 0x1, P3 ;  /* 0x0000007314097211 */ /* 0x000fe200018f0c09 */
[----:B--2---:R-:W-:-:S05]  /*26d0*/  HADD2.F32 R5, -RZ, R24.H0_H0 ;  /* 0x20000018ff057230 */ /* 0x004fca0000004100 */
[----:B------:R-:W-:-:S04]  /*26e0*/  FMUL R5, R5, R90 ;  /* 0x0000005a05057220 */ /* 0x000fc80000400000 */
[----:B------:R-:W-:-:S05]  /*26f0*/  FFMA R5, R26, R23, R5 ;  /* 0x000000171a057223 */ /* 0x000fca0000000005 */
[----:B------:R-:W-:-:S05]  /*2700*/  F2FP.F16.F32.PACK_AB R5, RZ, R5 ;  /* 0x00000005ff05723e */ /* 0x000fca00000000ff */
[----:B------:R0:W-:Y:S01]  /*2710*/  @P2 STG.E.U16 desc[UR36][R12.64], R5 ;  /* 0x000000050c002986 */ /* 0x0001e2000c101524 */
[----:B------:R-:W-:Y:S05]  /*2720*/  @!P0 BRA `(.L_x_39) ;  /* 0x0000000000048947 */ /* 0x000fea0003800000 */
[----:B------:R2:W5:Y:S02]  /*2730*/  LDG.E.LTC128B.U16 R24, desc[UR36][R8.64+0x2] ;  /* 0x0000022408187981 */ /* 0x000564000c1e1520 */
.L_x_39:
[----:B------:R-:W-:Y:S05]  /*2740*/  BSYNC B1 ;  /* 0x0000000000017941 */ /* 0x000fea0003800000 */
.L_x_38:
[----:B0----5:R-:W-:Y:S01]  /*2750*/  HADD2.F32 R5, -RZ, R24.H0_H0 ;  /* 0x20000018ff057230 */ /* 0x021fe20000004100 */
[----:B------:R-:W-:Y:S01]  /*2760*/  ISETP.GT.AND P1, PT, R4, 0x8, PT ;  /* 0x000000080400780c */ /* 0x000fe20003f24270 */
[----:B------:R-:W-:Y:S03]  /*2770*/  BSSY B1, `(.L_x_40) ;  /* 0x0000008000017945 */ /* 0x000fe60003800000 */
[----:B------:R-:W-:Y:S01]  /*2780*/  FMUL R14, R5, R90 ;  /* 0x0000005a050e7220 */ /* 0x000fe20000400000 */
[----:B------:R-:W-:-:S03]  /*2790*/  ISETP.GT.AND P2, PT, R3, RZ, P1 ;  /* 0x000000ff0300720c */ /* 0x000fc60000f44270 */
[----:B------:R-:W-:-:S05]  /*27a0*/  FFMA R14, R27, R23, R14 ;  /* 0x000000171b0e7223 */ /* 0x000fca000000000e */
[----:B------:R-:W-:-:S05]  /*27b0*/  F2FP.F16.F32.PACK_AB R14, RZ, R14 ;  /* 0x0000000eff0e723e */ /* 0x000fca00000000ff */
[----:B------:R0:W-:Y:S01]  /*27c0*/  @P0 STG.E.U16 desc[UR36][R12.64+0x2], R14 ;  /* 0x0000020e0c000986 */ /* 0x0001e2000c101524 */
[----:B------:R-:W-:Y:S05]  /*27d0*/  @!P2 BRA `(.L_x_41) ;  /* 0x000000000004a947 */ /* 0x000fea0003800000 */
[----:B------:R3:W5:Y:S02]  /*27e0*/  LDG.E.LTC128B.U16 R24, desc[UR36][R6.64+0x10] ;  /* 0x0000102406187981 */ /* 0x000764000c1e1520 */
.L_x_41:
[----:B------:R-:W-:Y:S05]  /*27f0*/  BSYNC B1 ;  /* 0x0000000000017941 */ /* 0x000fea0003800000 */
.L_x_40:
[----:B-----5:R-:W-:Y:S01]  /*2800*/  HADD2.F32 R5, -RZ, R24.H0_H0 ;  /* 0x20000018ff057230 */ /* 0x020fe20000004100 */
        /* <DEDUP_REMOVED lines=9> */
.L_x_43:
[----:B------:R-:W-:Y:S05]  /*28a0*/  BSYNC B1 ;  /* 0x0000000000017941 */ /* 0x000fea0003800000 */
.L_x_42:
[----:B----45:R-:W-:Y:S01]  /*28b0*/  HADD2.F32 R5, -RZ, R24.H0_H0 ;  /* 0x20000018ff057230 */ /* 0x030fe20000004100 */
[----:B------:R-:W-:Y:S01]  /*28c0*/  ISETP.GT.AND P1, PT, R3, 0x8, P1 ;  /* 0x000000080300780c */ /* 0x000fe20000f24270 */
[----:B------:R-:W-:Y:S03]  /*28d0*/  BSSY B1, `(.L_x_44) ;  /* 0x0000007000017945 */ /* 0x000fe60003800000 */
[----:B0-----:R-:W-:-:S04]  /*28e0*/  FMUL R14, R5, R90 ;  /* 0x0000005a050e7220 */ /* 0x001fc80000400000 */
[----:B------:R-:W-:-:S05]  /*28f0*/  FFMA R14, R29, R23, R14 ;  /* 0x000000171d0e7223 */ /* 0x000fca000000000e */
[----:B------:R-:W-:-:S05]  /*2900*/  F2FP.F16.F32.PACK_AB R14, RZ, R14 ;  /* 0x0000000eff0e723e */ /* 0x000fca00000000ff */
[----:B------:R0:W-:Y:S01]  /*2910*/  @P3 STG.E.U16 desc[UR36][R10.64+0x12], R14 ;  /* 0x0000120e0a003986 */ /* 0x0001e2000c101524 */
[----:B------:R-:W-:Y:S05]  /*2920*/  @!P1 BRA `(.L_x_45) ;  /* 0x0000000000049947 */ /* 0x000fea0003800000 */
[----:B------:R4:W5:Y:S02]  /*2930*/  LDG.E.LTC128B.U16 R24, desc[UR36][R8.64+0x10] ;  /* 0x0000102408187981 */ /* 0x000964000c1e1520 */
.L_x_45:
[----:B------:R-:W-:Y:S05]  /*2940*/  BSYNC B1 ;  /* 0x0000000000017941 */ /* 0x000fea0003800000 */
.L_x_44:
[----:B-----5:R-:W-:Y:S01]  /*2950*/  HADD2.F32 R5, -RZ, R24.H0_H0 ;  /* 0x20000018ff057230 */ /* 0x020fe20000004100 */
[----:B------:R-:W-:Y:S01]  /*2960*/  ISETP.GT.AND P0, PT, R3, 0x8, P0 ;  /* 0x000000080300780c */ /* 0x000fe20000704270 */
[----:B------:R-:W-:Y:S03]  /*2970*/  BSSY B1, `(.L_x_46) ;  /* 0x0000007000017945 */ /* 0x000fe60003800000 */
[----:B------:R-:W-:-:S04]  /*2980*/  FMUL R5, R5, R90 ;  /* 0x0000005a05057220 */ /* 0x000fc80000400000 */
[----:B------:R-:W-:-:S05]  /*2990*/  FFMA R5, R30, R23, R5 ;  /* 0x000000171e057223 */ /* 0x000fca0000000005 */
[----:B------:R-:W-:-:S05]  /*29a0*/  F2FP.F16.F32.PACK_AB R5, RZ, R5 ;  /* 0x00000005ff05723e */ /* 0x000fca00000000ff */
[----:B------:R0:W-:Y:S01]  /*29b0*/  @P1 STG.E.U16 desc[UR36][R12.64+0x10], R5 ;  /* 0x000010050c001986 */ /* 0x0001e2000c101524 */
[----:B------:R-:W-:Y:S05]  /*29c0*/  @!P0 BRA `(.L_x_47) ;  /* 0x0000000000048947 */ /* 0x000fea0003800000 */
[----:B------:R0:W5:Y:S02]  /*29d0*/  LDG.E.LTC128B.U16 R24, desc[UR36][R8.64+0x12] ;  /* 0x0000122408187981 */ /* 0x000164000c1e1520 */
.L_x_47:
[----:B------:R-:W-:Y:S05]  /*29e0*/  BSYNC B1 ;  /* 0x0000000000017941 */ /* 0x000fea0003800000 */
.L_x_46:
        /* <DEDUP_REMOVED lines=10> */
.L_x_49:
[----:B------:R-:W-:Y:S05]  /*2a90*/  BSYNC B1 ;  /* 0x0000000000017941 */ /* 0x000fea0003800000 */
.L_x_48:
        /* <DEDUP_REMOVED lines=10> */
.L_x_51:
[----:B------:R-:W-:Y:S05]  /*2b40*/  BSYNC B1 ;  /* 0x0000000000017941 */ /* 0x000fea0003800000 */
.L_x_50:
[----:B0----5:R-:W-:Y:S01]  /*2b50*/  HADD2.F32 R5, -RZ, R24.H0_H0 ;  /* 0x20000018ff057230 */ /* 0x021fe20000004100 */
        /* <DEDUP_REMOVED lines=8> */
.L_x_53:
[----:B------:R-:W-:Y:S05]  /*2be0*/  BSYNC B1 ;  /* 0x0000000000017941 */ /* 0x000fea0003800000 */
.L_x_52:
        /* <DEDUP_REMOVED lines=9> */
.L_x_55:
[----:B------:R-:W-:Y:S05]  /*2c80*/  BSYNC B1 ;  /* 0x0000000000017941 */ /* 0x000fea0003800000 */
.L_x_54:
        /* <DEDUP_REMOVED lines=10> */
.L_x_57:
[----:B------:R-:W-:Y:S05]  /*2d30*/  BSYNC B1 ;  /* 0x0000000000017941 */ /* 0x000fea0003800000 */
.L_x_56:
        /* <DEDUP_REMOVED lines=10> */
.L_x_59:
[----:B------:R-:W-:Y:S05]  /*2de0*/  BSYNC B1 ;  /* 0x0000000000017941 */ /* 0x000fea0003800000 */
.L_x_58:
        /* <DEDUP_REMOVED lines=9> */
.L_x_61:
[----:B------:R-:W-:Y:S05]  /*2e80*/  BSYNC B1 ;  /* 0x0000000000017941 */ /* 0x000fea0003800000 */
.L_x_60:
        /* <DEDUP_REMOVED lines=9> */
.L_x_63:
[----:B------:R-:W-:Y:S05]  /*2f20*/  BSYNC B1 ;  /* 0x0000000000017941 */ /* 0x000fea0003800000 */
.L_x_62:
        /* <DEDUP_REMOVED lines=10> */
.L_x_65:
[----:B------:R-:W-:Y:S05]  /*2fd0*/  BSYNC B1 ;  /* 0x0000000000017941 */ /* 0x000fea0003800000 */
.L_x_64:
        /* <DEDUP_REMOVED lines=10> */
.L_x_67:
[----:B------:R-:W-:Y:S05]  /*3080*/  BSYNC B1 ;  /* 0x0000000000017941 */ /* 0x000fea0003800000 */
.L_x_66:
        /* <DEDUP_REMOVED lines=9> */
.L_x_69:
[----:B------:R-:W-:Y:S05]  /*3120*/  BSYNC B1 ;  /* 0x0000000000017941 */ /* 0x000fea0003800000 */
.L_x_68:
        /* <DEDUP_REMOVED lines=9> */
.L_x_71:
[----:B------:R-:W-:Y:S05]  /*31c0*/  BSYNC B1 ;  /* 0x0000000000017941 */ /* 0x000fea0003800000 */
.L_x_70:
        /* <DEDUP_REMOVED lines=10> */
.L_x_73:
[----:B------:R-:W-:Y:S05]  /*3270*/  BSYNC B1 ;  /* 0x0000000000017941 */ /* 0x000fea0003800000 */
.L_x_72:
        /* <DEDUP_REMOVED lines=10> */
.L_x_75:
[----:B------:R-:W-:Y:S05]  /*3320*/  BSYNC B1 ;  /* 0x0000000000017941 */ /* 0x000fea0003800000 */
.L_x_74:
        /* <DEDUP_REMOVED lines=9> */
.L_x_77:
[----:B------:R-:W-:Y:S05]  /*33c0*/  BSYNC B1 ;  /* 0x0000000000017941 */ /* 0x000fea0003800000 */
.L_x_76:
        /* <DEDUP_REMOVED lines=9> */
.L_x_79:
[----:B------:R-:W-:Y:S05]  /*3460*/  BSYNC B1 ;  /* 0x0000000000017941 */ /* 0x000fea0003800000 */
.L_x_78:
        /* <DEDUP_REMOVED lines=10> */
.L_x_81:
[----:B------:R-:W-:Y:S05]  /*3510*/  BSYNC B1 ;  /* 0x0000000000017941 */ /* 0x000fea0003800000 */
.L_x_80:
        /* <DEDUP_REMOVED lines=10> */
.L_x_83:
[----:B------:R-:W-:Y:S05]  /*35c0*/  BSYNC B1 ;  /* 0x0000000000017941 */ /* 0x000fea0003800000 */
.L_x_82:
        /* <DEDUP_REMOVED lines=9> */
.L_x_85:
[----:B------:R-:W-:Y:S05]  /*3660*/  BSYNC B1 ;  /* 0x0000000000017941 */ /* 0x000fea0003800000 */
.L_x_84:
        /* <DEDUP_REMOVED lines=9> */
.L_x_87:
[----:B------:R-:W-:Y:S05]  /*3700*/  BSYNC B1 ;  /* 0x0000000000017941 */ /* 0x000fea0003800000 */
.L_x_86:
        /* <DEDUP_REMOVED lines=10> */
.L_x_89:
[----:B------:R-:W-:Y:S05]  /*37b0*/  BSYNC B1 ;  /* 0x0000000000017941 */ /* 0x000fea0003800000 */
.L_x_88:
        /* <DEDUP_REMOVED lines=10> */
.L_x_91:
[----:B------:R-:W-:Y:S05]  /*3860*/  BSYNC B1 ;  /* 0x0000000000017941 */ /* 0x000fea0003800000 */
.L_x_90:
        /* <DEDUP_REMOVED lines=9> */
.L_x_93:
[----:B------:R-:W-:Y:S05]  /*3900*/  BSYNC B1 ;  /* 0x0000000000017941 */ /* 0x000fea0003800000 */
.L_x_92:
        /* <DEDUP_REMOVED lines=9> */
.L_x_95:
[----:B------:R-:W-:Y:S05]  /*39a0*/  BSYNC B1 ;  /* 0x0000000000017941 */ /* 0x000fea0003800000 */
.L_x_94:
        /* <DEDUP_REMOVED lines=10> */
.L_x_97:
[----:B------:R-:W-:Y:S05]  /*3a50*/  BSYNC B1 ;  /* 0x0000000000017941 */ /* 0x000fea0003800000 */
.L_x_96:
        /* <DEDUP_REMOVED lines=10> */
.L_x_99:
[----:B------:R-:W-:Y:S05]  /*3b00*/  BSYNC B1 ;  /* 0x0000000000017941 */ /* 0x000fea0003800000 */
.L_x_98:
        /* <DEDUP_REMOVED lines=9> */
.L_x_101:
[----:B------:R-:W-:Y:S05]  /*3ba0*/  BSYNC B1 ;  /* 0x0000000000017941 */ /* 0x000fea0003800000 */
.L_x_100:
        /* <DEDUP_REMOVED lines=9> */
.L_x_103:
[----:B------:R-:W-:Y:S05]  /*3c40*/  BSYNC B1 ;  /* 0x0000000000017941 */ /* 0x000fea0003800000 */
.L_x_102:
        /* <DEDUP_REMOVED lines=10> */
.L_x_105:
[----:B------:R-:W-:Y:S05]  /*3cf0*/  BSYNC B1 ;  /* 0x0000000000017941 */ /* 0x000fea0003800000 */
.L_x_104:
        /* <DEDUP_REMOVED lines=10> */
.L_x_107:
[----:B------:R-:W-:Y:S05]  /*3da0*/  BSYNC B1 ;  /* 0x0000000000017941 */ /* 0x000fea0003800000 */
.L_x_106:
        /* <DEDUP_REMOVED lines=9> */
.L_x_109:
[----:B------:R-:W-:Y:S05]  /*3e40*/  BSYNC B1 ;  /* 0x0000000000017941 */ /* 0x000fea0003800000 */
.L_x_108:
        /* <DEDUP_REMOVED lines=9> */
.L_x_111:
[----:B------:R-:W-:Y:S05]  /*3ee0*/  BSYNC B1 ;  /* 0x0000000000017941 */ /* 0x000fea0003800000 */
.L_x_110:
        /* <DEDUP_REMOVED lines=10> */
.L_x_113:
[----:B------:R-:W-:Y:S05]  /*3f90*/  BSYNC B1 ;  /* 0x0000000000017941 */ /* 0x000fea0003800000 */
.L_x_112:
        /* <DEDUP_REMOVED lines=10> */
.L_x_115:
[----:B------:R-:W-:Y:S05]  /*4040*/  BSYNC B1 ;  /* 0x0000000000017941 */ /* 0x000fea0003800000 */
.L_x_114:
        /* <DEDUP_REMOVED lines=9> */
.L_x_117:
[----:B------:R-:W-:Y:S05]  /*40e0*/  BSYNC B1 ;  /* 0x0000000000017941 */ /* 0x000fea0003800000 */
.L_x_116:
        /* <DEDUP_REMOVED lines=9> */
.L_x_119:
[----:B------:R-:W-:Y:S05]  /*4180*/  BSYNC B1 ;  /* 0x0000000000017941 */ /* 0x000fea0003800000 */
.L_x_118:
        /* <DEDUP_REMOVED lines=10> */
.L_x_121:
[----:B------:R-:W-:Y:S05]  /*4230*/  BSYNC B1 ;  /* 0x0000000000017941 */ /* 0x000fea0003800000 */
.L_x_120:
        /* <DEDUP_REMOVED lines=10> */
.L_x_123:
[----:B------:R-:W-:Y:S05]  /*42e0*/  BSYNC B1 ;  /* 0x0000000000017941 */ /* 0x000fea0003800000 */
.L_x_122:
        /* <DEDUP_REMOVED lines=9> */
.L_x_125:
[----:B------:R-:W-:Y:S05]  /*4380*/  BSYNC B1 ;  /* 0x0000000000017941 */ /* 0x000fea0003800000 */
.L_x_124:
        /* <DEDUP_REMOVED lines=9> */
.L_x_127:
[----:B------:R-:W-:Y:S05]  /*4420*/  BSYNC B1 ;  /* 0x0000000000017941 */ /* 0x000fea0003800000 */
.L_x_126:
        /* <DEDUP_REMOVED lines=10> */
.L_x_129:
[----:B------:R-:W-:Y:S05]  /*44d0*/  BSYNC B1 ;  /* 0x0000000000017941 */ /* 0x000fea0003800000 */
.L_x_128:
        /* <DEDUP_REMOVED lines=10> */
.L_x_131:
[----:B------:R-:W-:Y:S05]  /*4580*/  BSYNC B1 ;  /* 0x0000000000017941 */ /* 0x000fea0003800000 */
.L_x_130:
        /* <DEDUP_REMOVED lines=9> */
.L_x_133:
[----:B------:R-:W-:Y:S05]  /*4620*/  BSYNC B1 ;  /* 0x0000000000017941 */ /* 0x000fea0003800000 */
.L_x_132:
        /* <DEDUP_REMOVED lines=9> */
.L_x_135:
[----:B------:R-:W-:Y:S05]  /*46c0*/  BSYNC B1 ;  /* 0x0000000000017941 */ /* 0x000fea0003800000 */
.L_x_134:
        /* <DEDUP_REMOVED lines=10> */
.L_x_137:
[----:B------:R-:W-:Y:S05]  /*4770*/  BSYNC B1 ;  /* 0x0000000000017941 */ /* 0x000fea0003800000 */
.L_x_136:
        /* <DEDUP_REMOVED lines=10> */
.L_x_139:
[----:B------:R-:W-:Y:S05]  /*4820*/  BSYNC B1 ;  /* 0x0000000000017941 */ /* 0x000fea0003800000 */
.L_x_138:
        /* <DEDUP_REMOVED lines=9> */
.L_x_141:
[----:B------:R-:W-:Y:S05]  /*48c0*/  BSYNC B1 ;  /* 0x0000000000017941 */ /* 0x000fea0003800000 */
.L_x_140:
        /* <DEDUP_REMOVED lines=9> */
.L_x_143:
[----:B------:R-:W-:Y:S05]  /*4960*/  BSYNC B1 ;  /* 0x0000000000017941 */ /* 0x000fea0003800000 */
.L_x_142:
        /* <DEDUP_REMOVED lines=10> */
.L_x_145:
[----:B------:R-:W-:Y:S05]  /*4a10*/  BSYNC B1 ;  /* 0x0000000000017941 */ /* 0x000fea0003800000 */
.L_x_144:
        /* <DEDUP_REMOVED lines=10> */
.L_x_147:
[----:B------:R-:W-:Y:S05]  /*4ac0*/  BSYNC B1 ;  /* 0x0000000000017941 */ /* 0x000fea0003800000 */
.L_x_146:
        /* <DEDUP_REMOVED lines=9> */
.L_x_149:
[----:B------:R-:W-:Y:S05]  /*4b60*/  BSYNC B1 ;  /* 0x0000000000017941 */ /* 0x000fea0003800000 */
.L_x_148:
        /* <DEDUP_REMOVED lines=9> */
.L_x_151:
[----:B------:R-:W-:Y:S05]  /*4c00*/  BSYNC B1 ;  /* 0x0000000000017941 */ /* 0x000fea0003800000 */
.L_x_150:
        /* <DEDUP_REMOVED lines=10> */
.L_x_153:
[----:B------:R-:W-:Y:S05]  /*4cb0*/  BSYNC B1 ;  /* 0x0000000000017941 */ /* 0x000fea0003800000 */
.L_x_152:
[----:B-----5:R-:W-:Y:S01]  /*4cc0*/  HADD2.F32 R5, -RZ, R24.H0_H0 ;  /* 0x20000018ff057230 */ /* 0x020fe20000004100 */
[----:B------:R-:W-:Y:S01]  /*4cd0*/  ISETP.GT.AND P0, PT, R4, 0x79, PT ;  /* 0x000000790400780c */ /* 0x000fe20003f04270 */
[----:B------:R-:W-:Y:S01]  /*4ce0*/  @P2 IMAD.MOV.U32 R4, RZ, RZ, R10 ;  /* 0x000000ffff042224 */ /* 0x000fe200078e000a */
[----:B------:R-:W-:Y:S02]  /*4cf0*/  BSSY B1, `(.L_x_154) ;  /* 0x000000a000017945 */ /* 0x000fe40003800000 */
[----:B------:R-:W-:Y:S01]  /*4d00*/  FMUL R5, R5, R90 ;  /* 0x0000005a05057220 */ /* 0x000fe20000400000 */
[----:B------:R-:W-:-:S03]  /*4d10*/  ISETP.GT.AND P3, PT, R3, RZ, P0 ;  /* 0x000000ff0300720c */ /* 0x000fc60000764270 */
[----:B------:R-:W-:-:S05]  /*4d20*/  FFMA R5, R84, R23, R5 ;  /* 0x0000001754057223 */ /* 0x000fca0000000005 */
[----:B------:R-:W-:-:S04]  /*4d30*/  F2FP.F16.F32.PACK_AB R5, RZ, R5 ;  /* 0x00000005ff05723e */ /* 0x000fc800000000ff */
[----:B0-----:R-:W-:Y:S01]  /*4d40*/  PRMT R14, R5, 0x7610, R14 ;  /* 0x00007610050e7816 */ /* 0x001fe2000000000e */
[----:B------:R-:W-:-:S05]  /*4d50*/  @P2 IMAD.MOV.U32 R5, RZ, RZ, R11 ;  /* 0x000000ffff052224 */ /* 0x000fca00078e000b */
[----:B------:R0:W-:Y:S01]  /*4d60*/  @P2 STG.E.U16 desc[UR36][R4.64+0xf0], R14 ;  /* 0x0000f00e04002986 */ /* 0x0001e2000c101524 */
[----:B------:R-:W-:Y:S05]  /*4d70*/  @!P3 BRA `(.L_x_155) ;  /* 0x000000000004b947 */ /* 0x000fea0003800000 */
[----:B------:R0:W5:Y:S02]  /*4d80*/  LDG.E.LTC128B.U16 R24, desc[UR36][R6.64+0xf2] ;  /* 0x0000f22406187981 */ /* 0x000164000c1e1520 */
.L_x_155:
[----:B------:R-:W-:Y:S05]  /*4d90*/  BSYNC B1 ;  /* 0x0000000000017941 */ /* 0x000fea0003800000 */
.L_x_154:
        /* <DEDUP_REMOVED lines=9> */
.L_x_157:
[----:B------:R-:W-:Y:S05]  /*4e30*/  BSYNC B1 ;  /* 0x0000000000017941 */ /* 0x000fea0003800000 */
.L_x_156:
[----:B-----5:R-:W-:Y:S01]  /*4e40*/  HADD2.F32 R5, -RZ, R24.H0_H0 ;  /* 0x20000018ff057230 */ /* 0x020fe20000004100 */
[----:B------:R-:W-:Y:S01]  /*4e50*/  ISETP.GT.AND P0, PT, R3, 0x8, P0 ;  /* 0x000000080300780c */ /* 0x000fe20000704270 */
[----:B0-----:R-:W-:Y:S01]  /*4e60*/  @P1 IMAD.MOV.U32 R4, RZ, RZ, R12 ;  /* 0x000000ffff041224 */ /* 0x001fe200078e000c */
[----:B------:R-:W-:Y:S02]  /*4e70*/  BSSY B1, `(.L_x_158) ;  /* 0x0000009000017945 */ /* 0x000fe40003800000 */
[----:B------:R-:W-:-:S04]  /*4e80*/  FMUL R5, R5, R90 ;  /* 0x0000005a05057220 */ /* 0x000fc80000400000 */
[----:B------:R-:W-:-:S05]  /*4e90*/  FFMA R5, R86, R23, R5 ;  /* 0x0000001756057223 */ /* 0x000fca0000000005 */
[----:B------:R-:W-:-:S04]  /*4ea0*/  F2FP.F16.F32.PACK_AB R5, RZ, R5 ;  /* 0x00000005ff05723e */ /* 0x000fc800000000ff */
[----:B-1-3--:R-:W-:Y:S01]  /*4eb0*/  PRMT R6, R5, 0x7610, R6 ;  /* 0x0000761005067816 */ /* 0x00afe20000000006 */
[----:B------:R-:W-:-:S05]  /*4ec0*/  @P1 IMAD.MOV.U32 R5, RZ, RZ, R13 ;  /* 0x000000ffff051224 */ /* 0x000fca00078e000d */
[----:B------:R0:W-:Y:S01]  /*4ed0*/  @P1 STG.E.U16 desc[UR36][R4.64+0xf0], R6 ;  /* 0x0000f00604001986 */ /* 0x0001e2000c101524 */
[----:B------:R-:W-:Y:S05]  /*4ee0*/  @!P0 BRA `(.L_x_159) ;  /* 0x0000000000048947 */ /* 0x000fea0003800000 */
[----:B------:R1:W5:Y:S02]  /*4ef0*/  LDG.E.LTC128B.U16 R24, desc[UR36][R8.64+0xf2] ;  /* 0x0000f22408187981 */ /* 0x000364000c1e1520 */
.L_x_159:
[----:B------:R-:W-:Y:S05]  /*4f00*/  BSYNC B1 ;  /* 0x0000000000017941 */ /* 0x000fea0003800000 */
.L_x_158:
[----:B------:R-:W-:Y:S05]  /*4f10*/  @!P0 BRA `(.L_x_160) ;  /* 0x0000001000e88947 */ /* 0x000fea0003800000 */
[----:B-----5:R-:W-:-:S05]  /*4f20*/  HADD2.F32 R3, -RZ, R24.H0_H0 ;  /* 0x20000018ff037230 */ /* 0x020fca0000004100 */
[----:B0-----:R-:W-:-:S04]  /*4f30*/  FMUL R4, R3, R90 ;  /* 0x0000005a03047220 */ /* 0x001fc80000400000 */
[----:B------:R-:W-:-:S05]  /*4f40*/  FFMA R4, R87, R23, R4 ;  /* 0x0000001757047223 */ /* 0x000fca0000000004 */
[----:B------:R-:W-:-:S05]  /*4f50*/  F2FP.F16.F32.PACK_AB R4, RZ, R4 ;  /* 0x00000004ff04723e */ /* 0x000fca00000000ff */
[----:B------:R3:W-:Y:S01]  /*4f60*/  STG.E.U16 desc[UR36][R12.64+0xf2], R4 ;  /* 0x0000f2040c007986 */ /* 0x0007e2000c101524 */
[----:B------:R-:W-:Y:S05]  /*4f70*/  BRA `(.L_x_160) ;  /* 0x0000001000d07947 */ /* 0x000fea0003800000 */
.L_x_35:
[----:B------:R-:W-:Y:S01]  /*4f80*/  ISETP.GT.AND P3, PT, R4, 0x1, PT ;  /* 0x000000010400780c */ /* 0x000fe20003f64270 */
[----:B------:R-:W-:Y:S01]  /*4f90*/  ULDC.64 UR4, c[0x0][0x5c0] ;  /* 0x0001700000047ab9 */ /* 0x000fe20000000a00 */
[-C--:B------:R-:W-:Y:S01]  /*4fa0*/  FMUL R24, R24, R23.reuse ;  /* 0x0000001718187220 */ /* 0x080fe20000400000 */
[----:B------:R-:W-:Y:S01]  /*4fb0*/  LEA R6, P4, R106, UR4, 0x1 ;  /* 0x000000046a067c11 */ /* 0x000fe2000f8808ff */
[-C--:B------:R-:W-:Y:S01]  /*4fc0*/  FMUL R25, R25, R23.reuse ;  /* 0x0000001719197220 */ /* 0x080fe20000400000 */
[----:B------:R-:W-:Y:S01]  /*4fd0*/  ISETP.GT.AND P0, PT, R3, RZ, P3 ;  /* 0x000000ff0300720c */ /* 0x000fe20001f04270 */
[-C--:B------:R-:W-:Y:S01]  /*4fe0*/  FMUL R26, R26, R23.reuse ;  /* 0x000000171a1a7220 */ /* 0x080fe20000400000 */
[----:B------:R-:W-:Y:S01]  /*4ff0*/  F2FP.F16.F32.PACK_AB R24, RZ, R24 ;  /* 0x00000018ff18723e */ /* 0x000fe200000000ff */
[-C--:B------:R-:W-:Y:S01]  /*5000*/  FMUL R27, R27, R23.reuse ;  /* 0x000000171b1b7220 */ /* 0x080fe20000400000 */
[----:B------:R-:W-:Y:S01]  /*5010*/  LEA.HI.X R7, R106, UR5, R103, 0x1, P4 ;  /* 0x000000056a077c11 */ /* 0x000fe2000a0f0c67 */
[----:B------:R-:W-:Y:S01]  /*5020*/  FMUL R28, R28, R23 ;  /* 0x000000171c1c7220 */ /* 0x000fe20000400000 */
[----:B------:R-:W-:Y:S01]  /*5030*/  F2FP.F16.F32.PACK_AB R25, RZ, R25 ;  /* 0x00000019ff19723e */ /* 0x000fe200000000ff */
[-C--:B------:R-:W-:Y:S01]  /*5040*/  FMUL R29, R29, R23.reuse ;  /* 0x000000171d1d7220 */ /* 0x080fe20000400000 */
[----:B------:R-:W-:Y:S01]  /*5050*/  ISETP.GT.AND P2, PT, R3, 0x8, P2 ;  /* 0x000000080300780c */ /* 0x000fe20001744270 */
[----:B------:R-:W-:Y:S01]  /*5060*/  @P1 STG.E.U16 desc[UR36][R6.64], R24 ;  /* 0x0000001806001986 */ /* 0x000fe2000c101524 */
[----:B------:R-:W-:Y:S01]  /*5070*/  ISETP.GT.AND P1, PT, R4, 0x8, PT ;  /* 0x000000080400780c */ /* 0x000fe20003f24270 */
[-C--:B------:R-:W-:Y:S01]  /*5080*/  FMUL R30, R30, R23.reuse ;  /* 0x000000171e1e7220 */ /* 0x080fe20000400000 */
[C---:B------:R-:W-:Y:S01]  /*5090*/  SHF.L.U64.HI R5, R91.reuse, 0x1, R92 ;  /* 0x000000015b057819 */ /* 0x040fe2000001025c */
[----:B------:R-:W-:Y:S01]  /*50a0*/  @P0 STG.E.U16 desc[UR36][R6.64+0x2], R25 ;  /* 0x0000021906000986 */ /* 0x000fe2000c101524 */
[----:B------:R-:W-:Y:S01]  /*50b0*/  LEA R8, P5, R91, R6, 0x1 ;  /* 0x000000065b087211 */ /* 0x000fe200078a08ff */
[-C--:B------:R-:W-:Y:S01]  /*50c0*/  FMUL R31, R31, R23.reuse ;  /* 0x000000171f1f7220 */ /* 0x080fe20000400000 */
[----:B------:R-:W-:Y:S01]  /*50d0*/  ISETP.GT.AND P3, PT, R3, 0x8, P3 ;  /* 0x000000080300780c */ /* 0x000fe20001f64270 */
[-C--:B------:R-:W-:Y:S01]  /*50e0*/  FMUL R32, R32, R23.reuse ;  /* 0x0000001720207220 */ /* 0x080fe20000400000 */
[----:B------:R-:W-:Y:S01]  /*50f0*/  ISETP.GT.AND P0, PT, R4, 0x9, PT ;  /* 0x000000090400780c */ /* 0x000fe20003f04270 */
[----:B------:R-:W-:Y:S01]  /*5100*/  IMAD.X R9, R5, 0x1, R7, P5 ;  /* 0x0000000105097824 */ /* 0x000fe200028e0607 */
[----:B------:R-:W-:Y:S01]  /*5110*/  ISETP.GT.AND P4, PT, R3, RZ, P1 ;  /* 0x000000ff0300720c */ /* 0x000fe20000f84270 */
[-C--:B------:R-:W-:Y:S01]  /*5120*/  FMUL R33, R33, R23.reuse ;  /* 0x0000001721217220 */ /* 0x080fe20000400000 */
[----:B------:R-:W-:Y:S01]  /*5130*/  F2FP.F16.F32.PACK_AB R26, RZ, R26 ;  /* 0x0000001aff1a723e */ /* 0x000fe200000000ff */
[-C--:B------:R-:W-:Y:S01]  /*5140*/  FMUL R34, R34, R23.reuse ;  /* 0x0000001722227220 */ /* 0x080fe20000400000 */
[----:B------:R-:W-:Y:S01]  /*5150*/  ISETP.GT.AND P5, PT, R3, RZ, P0 ;  /* 0x000000ff0300720c */ /* 0x000fe200007a4270 */
[----:B------:R-:W-:Y:S01]  /*5160*/  FMUL R35, R35, R23 ;  /* 0x0000001723237220 */ /* 0x000fe20000400000 */
[----:B------:R-:W-:Y:S01]  /*5170*/  F2FP.F16.F32.PACK_AB R27, RZ, R27 ;  /* 0x0000001bff1b723e */ /* 0x000fe200000000ff */
[----:B------:R-:W-:Y:S01]  /*5180*/  @P2 STG.E.U16 desc[UR36][R8.64], R26 ;  /* 0x0000001a08002986 */ /* 0x000fe2000c101524 */
[----:B------:R-:W-:Y:S01]  /*5190*/  F2FP.F16.F32.PACK_AB R28, RZ, R28 ;  /* 0x0000001cff1c723e */ /* 0x000fe200000000ff */
[-C--:B------:R-:W-:Y:S01]  /*51a0*/  FMUL R36, R36, R23.reuse ;  /* 0x0000001724247220 */ /* 0x080fe20000400000 */
[----:B------:R-:W-:Y:S01]  /*51b0*/  ISETP.GT.AND P2, PT, R3, 0x8, P1 ;  /* 0x000000080300780c */ /* 0x000fe20000f44270 */
[----:B------:R-:W-:Y:S01]  /*51c0*/  @P3 STG.E.U16 desc[UR36][R8.64+0x2], R27 ;  /* 0x0000021b08003986 */ /* 0x000fe2000c101524 */
[----:B------:R-:W-:Y:S01]  /*51d0*/  ISETP.GT.AND P1, PT, R4, 0x10, PT ;  /* 0x000000100400780c */ /* 0x000fe20003f24270 */
[----:B------:R-:W-:Y:S01]  /*51e0*/  FMUL R37, R37, R23 ;  /* 0x0000001725257220 */ /* 0x000fe20000400000 */
[----:B------:R-:W-:Y:S01]  /*51f0*/  F2FP.F16.F32.PACK_AB R29, RZ, R29 ;  /* 0x0000001dff1d723e */ /* 0x000fe200000000ff */
[----:B------:R-:W-:Y:S01]  /*5200*/  @P4 STG.E.U16 desc[UR36][R6.64+0x10], R28 ;  /* 0x0000101c06004986 */ /* 0x000fe2000c101524 */
[C---:B------:R-:W-:Y:S01]  /*5210*/  ISETP.GT.AND P3, PT, R3.reuse, 0x8, P0 ;  /* 0x000000080300780c */ /* 0x040fe20000764270 */
[-C--:B------:R-:W-:Y:S01]  /*5220*/  FMUL R38, R38, R23.reuse ;  /* 0x0000001726267220 */ /* 0x080fe20000400000 */
[----:B------:R-:W-:Y:S01]  /*5230*/  ISETP.GT.AND P0, PT, R4, 0x11, PT ;  /* 0x000000110400780c */ /* 0x000fe20003f04270 */
[----:B------:R-:W-:Y:S01]  /*5240*/  @P5 STG.E.U16 desc[UR36][R6.64+0x12], R29 ;  /* 0x0000121d06005986 */ /* 0x000fe2000c101524 */
        /* <DEDUP_REMOVED lines=161> */
[----:B------:R-:W-:Y:S01]  /*5c60*/  FMUL R87, R87, R23 ;  /* 0x0000001757577220 */ /* 0x000fe20000400000 */
[----:B------:R-:W-:-:S02]  /*5c70*/  F2FP.F16.F32.PACK_AB R62, RZ, R62 ;  /* 0x0000003eff3e723e */ /* 0x000fc400000000ff */
[C---:B------:R-:W-:Y:S02]  /*5c80*/  ISETP.GT.AND P5, PT, R3.reuse, RZ, P0 ;  /* 0x000000ff0300720c */ /* 0x040fe400007a4270 */
[----:B------:R-:W-:Y:S01]  /*5c90*/  F2FP.F16.F32.PACK_AB R63, RZ, R63 ;  /* 0x0000003fff3f723e */ /* 0x000fe200000000ff */
[----:B------:R-:W-:Y:S01]  /*5ca0*/  @P2 STG.E.U16 desc[UR36][R8.64+0x90], R62 ;  /* 0x0000903e08002986 */ /* 0x000fe2000c101524 */
[----:B------:R-:W-:Y:S02]  /*5cb0*/  F2FP.F16.F32.PACK_AB R64, RZ, R64 ;  /* 0x00000040ff40723e */ /* 0x000fe400000000ff */
[C---:B------:R-:W-:Y:S01]  /*5cc0*/  ISETP.GT.AND P2, PT, R3.reuse, 0x8, P1 ;  /* 0x000000080300780c */ /* 0x040fe20000f44270 */
[----:B------:R-:W-:Y:S01]  /*5cd0*/  @P3 STG.E.U16 desc[UR36][R8.64+0x92], R63 ;  /* 0x0000923f08003986 */ /* 0x000fe2000c101524 */
[----:B------:R-:W-:Y:S02]  /*5ce0*/  ISETP.GT.AND P1, PT, R4, 0x58, PT ;  /* 0x000000580400780c */ /* 0x000fe40003f24270 */
[----:B------:R-:W-:Y:S01]  /*5cf0*/  F2FP.F16.F32.PACK_AB R65, RZ, R65 ;  /* 0x00000041ff41723e */ /* 0x000fe200000000ff */
[----:B------:R-:W-:Y:S01]  /*5d00*/  @P4 STG.E.U16 desc[UR36][R6.64+0xa0], R64 ;  /* 0x0000a04006004986 */ /* 0x000fe2000c101524 */
[----:B------:R-:W-:-:S02]  /*5d10*/  ISETP.GT.AND P3, PT, R3, 0x8, P0 ;  /* 0x000000080300780c */ /* 0x000fc40000764270 */
[----:B------:R-:W-:Y:S01]  /*5d20*/  ISETP.GT.AND P0, PT, R4, 0x59, PT ;  /* 0x000000590400780c */ /* 0x000fe20003f04270 */
[----:B------:R-:W-:Y:S01]  /*5d30*/  @P5 STG.E.U16 desc[UR36][R6.64+0xa2], R65 ;  /* 0x0000a24106005986 */ /* 0x000fe2000c101524 */
[C---:B------:R-:W-:Y:S02]  /*5d40*/  ISETP.GT.AND P4, PT, R3.reuse, RZ, P1 ;  /* 0x000000ff0300720c */ /* 0x040fe40000f84270 */
[----:B------:R-:W-:Y:S02]  /*5d50*/  F2FP.F16.F32.PACK_AB R66, RZ, R66 ;  /* 0x00000042ff42723e */ /* 0x000fe400000000ff */
[----:B------:R-:W-:Y:S02]  /*5d60*/  ISETP.GT.AND P5, PT, R3, RZ, P0 ;  /* 0x000000ff0300720c */ /* 0x000fe400007a4270 */
[----:B------:R-:W-:Y:S01]  /*5d70*/  F2FP.F16.F32.PACK_AB R67, RZ, R67 ;  /* 0x00000043ff43723e */ /* 0x000fe200000000ff */
[----:B------:R-:W-:Y:S01]  /*5d80*/  @P2 STG.E.U16 desc[UR36][R8.64+0xa0], R66 ;  /* 0x0000a04208002986 */ /* 0x000fe2000c101524 */
[----:B------:R-:W-:-:S02]  /*5d90*/  F2FP.F16.F32.PACK_AB R68, RZ, R68 ;  /* 0x00000044ff44723e */ /* 0x000fc400000000ff */
[C---:B------:R-:W-:Y:S01]  /*5da0*/  ISETP.GT.AND P2, PT, R3.reuse, 0x8, P1 ;  /* 0x000000080300780c */ /* 0x040fe20000f44270 */
[----:B------:R-:W-:Y:S01]  /*5db0*/  @P3 STG.E.U16 desc[UR36][R8.64+0xa2], R67 ;  /* 0x0000a24308003986 */ /* 0x000fe2000c101524 */
[C---:B------:R-:W-:Y:S02]  /*5dc0*/  ISETP.GT.AND P1, PT, R4.reuse, 0x60, PT ;  /* 0x000000600400780c */ /* 0x040fe40003f24270 */
[----:B------:R-:W-:Y:S01]  /*5dd0*/  F2FP.F16.F32.PACK_AB R69, RZ, R69 ;  /* 0x00000045ff45723e */ /* 0x000fe200000000ff */
[----:B------:R-:W-:Y:S01]  /*5de0*/  @P4 STG.E.U16 desc[UR36][R6.64+0xb0], R68 ;  /* 0x0000b04406004986 */ /* 0x000fe2000c101524 */
[C---:B------:R-:W-:Y:S02]  /*5df0*/  ISETP.GT.AND P3, PT, R3.reuse, 0x8, P0 ;  /* 0x000000080300780c */ /* 0x040fe40000764270 */
[----:B------:R-:W-:Y:S01]  /*5e00*/  ISETP.GT.AND P0, PT, R4, 0x61, PT ;  /* 0x000000610400780c */ /* 0x000fe20003f04270 */
[----:B------:R-:W-:Y:S01]  /*5e10*/  @P5 STG.E.U16 desc[UR36][R6.64+0xb2], R69 ;  /* 0x0000b24506005986 */ /* 0x000fe2000c101524 */
[----:B------:R-:W-:-:S02]  /*5e20*/  ISETP.GT.AND P4, PT, R3, RZ, P1 ;  /* 0x000000ff0300720c */ /* 0x000fc40000f84270 */
[C---:B------:R-:W-:Y:S02]  /*5e30*/  ISETP.GT.AND P5, PT, R3.reuse, RZ, P0 ;  /* 0x000000ff0300720c */ /* 0x040fe400007a4270 */
[----:B------:R-:W-:Y:S02]  /*5e40*/  F2FP.F16.F32.PACK_AB R70, RZ, R70 ;  /* 0x00000046ff46723e */ /* 0x000fe400000000ff */
[----:B------:R-:W-:Y:S02]  /*5e50*/  F2FP.F16.F32.PACK_AB R71, RZ, R71 ;  /* 0x00000047ff47723e */ /* 0x000fe400000000ff */
[----:B------:R-:W-:Y:S01]  /*5e60*/  F2FP.F16.F32.PACK_AB R72, RZ, R72 ;  /* 0x00000048ff48723e */ /* 0x000fe200000000ff */
[----:B------:R-:W-:Y:S01]  /*5e70*/  @P2 STG.E.U16 desc[UR36][R8.64+0xb0], R70 ;  /* 0x0000b04608002986 */ /* 0x000fe2000c101524 */
[----:B------:R-:W-:Y:S02]  /*5e80*/  F2FP.F16.F32.PACK_AB R73, RZ, R73 ;  /* 0x00000049ff49723e */ /* 0x000fe400000000ff */
[C---:B------:R-:W-:Y:S01]  /*5e90*/  ISETP.GT.AND P1, PT, R3.reuse, 0x8, P1 ;  /* 0x000000080300780c */ /* 0x040fe20000f24270 */
[----:B------:R-:W-:Y:S01]  /*5ea0*/  @P3 STG.E.U16 desc[UR36][R8.64+0xb2], R71 ;  /* 0x0000b24708003986 */ /* 0x000fe2000c101524 */
[----:B------:R-:W-:-:S02]  /*5eb0*/  ISETP.GT.AND P2, PT, R3, 0x8, P0 ;  /* 0x000000080300780c */ /* 0x000fc40000744270 */
[C---:B------:R-:W-:Y:S01]  /*5ec0*/  ISETP.GT.AND P0, PT, R4.reuse, 0x69, PT ;  /* 0x000000690400780c */ /* 0x040fe20003f04270 */
[----:B------:R-:W-:Y:S01]  /*5ed0*/  @P4 STG.E.U16 desc[UR36][R6.64+0xc0], R72 ;  /* 0x0000c04806004986 */ /* 0x000fe2000c101524 */
[----:B------:R-:W-:Y:S02]  /*5ee0*/  ISETP.GT.AND P4, PT, R4, 0x68, PT ;  /* 0x000000680400780c */ /* 0x000fe40003f84270 */
[----:B------:R-:W-:Y:S01]  /*5ef0*/  F2FP.F16.F32.PACK_AB R74, RZ, R74 ;  /* 0x0000004aff4a723e */ /* 0x000fe200000000ff */
[----:B------:R-:W-:Y:S01]  /*5f00*/  @P5 STG.E.U16 desc[UR36][R6.64+0xc2], R73 ;  /* 0x0000c24906005986 */ /* 0x000fe2000c101524 */
[C---:B------:R-:W-:Y:S02]  /*5f10*/  ISETP.GT.AND P5, PT, R3.reuse, RZ, P4 ;  /* 0x000000ff0300720c */ /* 0x040fe400027a4270 */
[----:B------:R-:W-:Y:S01]  /*5f20*/  ISETP.GT.AND P3, PT, R3, RZ, P0 ;  /* 0x000000ff0300720c */ /* 0x000fe20000764270 */
[----:B------:R-:W-:Y:S01]  /*5f30*/  @P1 STG.E.U16 desc[UR36][R8.64+0xc0], R74 ;  /* 0x0000c04a08001986 */ /* 0x000fe2000c101524 */
[----:B------:R-:W-:-:S02]  /*5f40*/  F2FP.F16.F32.PACK_AB R75, RZ, R75 ;  /* 0x0000004bff4b723e */ /* 0x000fc400000000ff */
[----:B------:R-:W-:Y:S02]  /*5f50*/  F2FP.F16.F32.PACK_AB R76, RZ, R76 ;  /* 0x0000004cff4c723e */ /* 0x000fe400000000ff */
[C---:B------:R-:W-:Y:S01]  /*5f60*/  ISETP.GT.AND P4, PT, R3.reuse, 0x8, P4 ;  /* 0x000000080300780c */ /* 0x040fe20002784270 */
[----:B------:R-:W-:Y:S01]  /*5f70*/  @P2 STG.E.U16 desc[UR36][R8.64+0xc2], R75 ;  /* 0x0000c24b08002986 */ /* 0x000fe2000c101524 */
[----:B------:R-:W-:Y:S02]  /*5f80*/  F2FP.F16.F32.PACK_AB R77, RZ, R77 ;  /* 0x0000004dff4d723e */ /* 0x000fe400000000ff */
[C---:B------:R-:W-:Y:S01]  /*5f90*/  ISETP.GT.AND P2, PT, R4.reuse, 0x71, PT ;  /* 0x000000710400780c */ /* 0x040fe20003f44270 */
[----:B------:R-:W-:Y:S01]  /*5fa0*/  @P5 STG.E.U16 desc[UR36][R6.64+0xd0], R76 ;  /* 0x0000d04c06005986 */ /* 0x000fe2000c101524 */
[----:B------:R-:W-:Y:S02]  /*5fb0*/  ISETP.GT.AND P5, PT, R3, 0x8, P0 ;  /* 0x000000080300780c */ /* 0x000fe400007a4270 */
[C---:B------:R-:W-:Y:S01]  /*5fc0*/  ISETP.GT.AND P1, PT, R4.reuse, 0x78, PT ;  /* 0x000000780400780c */ /* 0x040fe20003f24270 */
[----:B------:R-:W-:Y:S01]  /*5fd0*/  @P3 STG.E.U16 desc[UR36][R6.64+0xd2], R77 ;  /* 0x0000d24d06003986 */ /* 0x000fe2000c101524 */
[----:B------:R-:W-:-:S02]  /*5fe0*/  ISETP.GT.AND P3, PT, R4, 0x70, PT ;  /* 0x000000700400780c */ /* 0x000fc40003f64270 */
[----:B------:R-:W-:Y:S01]  /*5ff0*/  ISETP.GT.AND P0, PT, R4, 0x79, PT ;  /* 0x000000790400780c */ /* 0x000fe20003f04270 */
[----:B------:R-:W-:Y:S01]  /*6000*/  @P4 IMAD.MOV.U32 R4, RZ, RZ, R8 ;  /* 0x000000ffff044224 */ /* 0x000fe200078e0008 */
[----:B------:R-:W-:Y:S01]  /*6010*/  F2FP.F16.F32.PACK_AB R78, RZ, R78 ;  /* 0x0000004eff4e723e */ /* 0x000fe200000000ff */
[----:B------:R-:W-:Y:S01]  /*6020*/  @P4 IMAD.MOV.U32 R5, RZ, RZ, R9 ;  /* 0x000000ffff054224 */ /* 0x000fe200078e0009 */
[----:B------:R-:W-:Y:S02]  /*6030*/  F2FP.F16.F32.PACK_AB R79, RZ, R79 ;  /* 0x0000004fff4f723e */ /* 0x000fe400000000ff */
[----:B------:R-:W-:Y:S02]  /*6040*/  F2FP.F16.F32.PACK_AB R80, RZ, R80 ;  /* 0x00000050ff50723e */ /* 0x000fe400000000ff */
[----:B------:R0:W-:Y:S01]  /*6050*/  @P4 STG.E.U16 desc[UR36][R4.64+0xd0], R78 ;  /* 0x0000d04e04004986 */ /* 0x0001e2000c101524 */
[----:B------:R-:W-:Y:S02]  /*6060*/  ISETP.GT.AND P4, PT, R3, RZ, P2 ;  /* 0x000000ff0300720c */ /* 0x000fe40001784270 */
[----:B------:R-:W-:-:S02]  /*6070*/  F2FP.F16.F32.PACK_AB R81, RZ, R81 ;  /* 0x00000051ff51723e */ /* 0x000fc400000000ff */
[----:B------:R-:W-:Y:S02]  /*6080*/  ISETP.GT.AND P2, PT, R3, 0x8, P2 ;  /* 0x000000080300780c */ /* 0x000fe40001744270 */
[----:B------:R-:W-:Y:S02]  /*6090*/  F2FP.F16.F32.PACK_AB R82, RZ, R82 ;  /* 0x00000052ff52723e */ /* 0x000fe400000000ff */
[----:B------:R-:W-:Y:S02]  /*60a0*/  F2FP.F16.F32.PACK_AB R83, RZ, R83 ;  /* 0x00000053ff53723e */ /* 0x000fe400000000ff */
[----:B------:R-:W-:Y:S01]  /*60b0*/  F2FP.F16.F32.PACK_AB R84, RZ, R84 ;  /* 0x00000054ff54723e */ /* 0x000fe200000000ff */
[----:B0-----:R-:W-:Y:S01]  /*60c0*/  @P5 IMAD.MOV.U32 R4, RZ, RZ, R8 ;  /* 0x000000ffff045224 */ /* 0x001fe200078e0008 */
[----:B------:R-:W-:Y:S01]  /*60d0*/  F2FP.F16.F32.PACK_AB R85, RZ, R85 ;  /* 0x00000055ff55723e */ /* 0x000fe200000000ff */
[----:B------:R-:W-:Y:S01]  /*60e0*/  @P5 IMAD.MOV.U32 R5, RZ, RZ, R9 ;  /* 0x000000ffff055224 */ /* 0x000fe200078e0009 */
[----:B------:R-:W-:-:S02]  /*60f0*/  F2FP.F16.F32.PACK_AB R86, RZ, R86 ;  /* 0x00000056ff56723e */ /* 0x000fc400000000ff */
[----:B------:R-:W-:Y:S02]  /*6100*/  F2FP.F16.F32.PACK_AB R87, RZ, R87 ;  /* 0x00000057ff57723e */ /* 0x000fe400000000ff */
[----:B------:R0:W-:Y:S01]  /*6110*/  @P5 STG.E.U16 desc[UR36][R4.64+0xd2], R79 ;  /* 0x0000d24f04005986 */ /* 0x0001e2000c101524 */
[C---:B------:R-:W-:Y:S02]  /*6120*/  ISETP.GT.AND P5, PT, R3.reuse, RZ, P3 ;  /* 0x000000ff0300720c */ /* 0x040fe40001fa4270 */
[----:B------:R-:W-:-:S11]  /*6130*/  ISETP.GT.AND P3, PT, R3, 0x8, P3 ;  /* 0x000000080300780c */ /* 0x000fd60001f64270 */
[----:B0-----:R-:W-:Y:S02]  /*6140*/  @P5 IMAD.MOV.U32 R4, RZ, RZ, R6 ;  /* 0x000000ffff045224 */ /* 0x001fe400078e0006 */
[----:B------:R-:W-:-:S05]  /*6150*/  @P5 IMAD.MOV.U32 R5, RZ, RZ, R7 ;  /* 0x000000ffff055224 */ /* 0x000fca00078e0007 */
[----:B------:R0:W-:Y:S01]  /*6160*/  @P5 STG.E.U16 desc[UR36][R4.64+0xe0], R80 ;  /* 0x0000e05004005986 */ /* 0x0001e2000c101524 */
[C---:B------:R-:W-:Y:S02]  /*6170*/  ISETP.GT.AND P5, PT, R3.reuse, RZ, P0 ;  /* 0x000000ff0300720c */ /* 0x040fe400007a4270 */
[----:B------:R-:W-:Y:S01]  /*6180*/  ISETP.GT.AND P0, PT, R3, 0x8, P0 ;  /* 0x000000080300780c */ /* 0x000fe20000704270 */
[----:B0-----:R-:W-:Y:S02]  /*6190*/  @P4 IMAD.MOV.U32 R4, RZ, RZ, R6 ;  /* 0x000000ffff044224 */ /* 0x001fe400078e0006 */
[----:B------:R-:W-:-:S05]  /*61a0*/  @P4 IMAD.MOV.U32 R5, RZ, RZ, R7 ;  /* 0x000000ffff054224 */ /* 0x000fca00078e0007 */
[----:B------:R0:W-:Y:S01]  /*61b0*/  @P4 STG.E.U16 desc[UR36][R4.64+0xe2], R81 ;  /* 0x0000e25104004986 */ /* 0x0001e2000c101524 */
[C---:B------:R-:W-:Y:S02]  /*61c0*/  ISETP.GT.AND P4, PT, R3.reuse, RZ, P1 ;  /* 0x000000ff0300720c */ /* 0x040fe40000f84270 */
[----:B------:R-:W-:Y:S01]  /*61d0*/  ISETP.GT.AND P1, PT, R3, 0x8, P1 ;  /* 0x000000080300780c */ /* 0x000fe20000f24270 */
[----:B0-----:R-:W-:Y:S02]  /*61e0*/  @P3 IMAD.MOV.U32 R4, RZ, RZ, R8 ;  /* 0x000000ffff043224 */ /* 0x001fe400078e0008 */
[----:B------:R-:W-:-:S05]  /*61f0*/  @P3 IMAD.MOV.U32 R5, RZ, RZ, R9 ;  /* 0x000000ffff053224 */ /* 0x000fca00078e0009 */
[----:B------:R0:W-:Y:S02]  /*6200*/  @P3 STG.E.U16 desc[UR36][R4.64+0xe0], R82 ;  /* 0x0000e05204003986 */ /* 0x0001e4000c101524 */
[----:B0-----:R-:W-:Y:S02]  /*6210*/  @P2 IMAD.MOV.U32 R4, RZ, RZ, R8 ;  /* 0x000000ffff042224 */ /* 0x001fe400078e0008 */
[----:B------:R-:W-:-:S05]  /*6220*/  @P2 IMAD.MOV.U32 R5, RZ, RZ, R9 ;  /* 0x000000ffff052224 */ /* 0x000fca00078e0009 */
[----:B------:R0:W-:Y:S02]  /*6230*/  @P2 STG.E.U16 desc[UR36][R4.64+0xe2], R83 ;  /* 0x0000e25304002986 */ /* 0x0001e4000c101524 */
[----:B0-----:R-:W-:Y:S02]  /*6240*/  @P4 IMAD.MOV.U32 R4, RZ, RZ, R6 ;  /* 0x000000ffff044224 */ /* 0x001fe400078e0006 */
[----:B------:R-:W-:-:S05]  /*6250*/  @P4 IMAD.MOV.U32 R5, RZ, RZ, R7 ;  /* 0x000000ffff054224 */ /* 0x000fca00078e0007 */
[----:B------:R0:W-:Y:S04]  /*6260*/  @P4 STG.E.U16 desc[UR36][R4.64+0xf0], R84 ;  /* 0x0000f05404004986 */ /* 0x0001e8000c101524 */
[----:B------:R1:W-:Y:S01]  /*6270*/  @P5 STG.E.U16 desc[UR36][R6.64+0xf2], R85 ;  /* 0x0000f25506005986 */ /* 0x0003e2000c101524 */
[----:B0-----:R-:W-:Y:S02]  /*6280*/  @P1 IMAD.MOV.U32 R4, RZ, RZ, R8 ;  /* 0x000000ffff041224 */ /* 0x001fe400078e0008 */
[----:B------:R-:W-:-:S05]  /*6290*/  @P1 IMAD.MOV.U32 R5, RZ, RZ, R9 ;  /* 0x000000ffff051224 */ /* 0x000fca00078e0009 */
[----:B------:R1:W-:Y:S04]  /*62a0*/  @P1 STG.E.U16 desc[UR36][R4.64+0xf0], R86 ;  /* 0x0000f05604001986 */ /* 0x0003e8000c101524 */
[----:B------:R1:W-:Y:S02]  /*62b0*/  @P0 STG.E.U16 desc[UR36][R8.64+0xf2], R87 ;  /* 0x0000f25708000986 */ /* 0x0003e4000c101524 */
.L_x_160:
[----:B------:R-:W-:Y:S05]  /*62c0*/  BSYNC B0 ;  /* 0x0000000000007941 */ /* 0x000fea0003800000 */
.L_x_34:
[----:B------:R-:W-:Y:S01]  /*62d0*/  IADD3 R16, P0, R16, UR38, RZ ;  /* 0x0000002610107c10 */ /* 0x000fe2000ff1e0ff */
[----:B------:R-:W-:Y:S01]  /*62e0*/  ULDC.64 UR4, c[0x0][0x650] ;  /* 0x0001940000047ab9 */ /* 0x000fe20000000a00 */
[----:B------:R-:W-:Y:S01]  /*62f0*/  PRMT R3, RZ, 0x7610, R3 ;  /* 0x00007610ff037816 */ /* 0x000fe20000000003 */
[----:B------:R-:W-:Y:S01]  /*6300*/  IMAD.MOV.U32 R100, RZ, RZ, -0x1 ;  /* 0xffffffffff647424 */ /* 0x000fe200078e00ff */
[----:B------:R-:W-:Y:S01]  /*6310*/  IADD3.X R17, R17, UR41, RZ, P0, !PT ;  /* 0x0000002911117c10 */ /* 0x000fe200087fe4ff */
[----:B------:R-:W-:Y:S01]  /*6320*/  IMAD.MOV.U32 R101, RZ, RZ, -0x1 ;  /* 0xffffffffff657424 */ /* 0x000fe200078e00ff */
[----:B------:R-:W-:-:S04]  /*6330*/  ISETP.GE.U32.AND P0, PT, R16, UR4, PT ;  /* 0x0000000410007c0c */ /* 0x000fc8000bf06070 */
[----:B------:R-:W-:-:S13]  /*6340*/  ISETP.GE.U32.AND.EX P0, PT, R17, UR5, PT, P0 ;  /* 0x0000000511007c0c */ /* 0x000fda000bf06100 */
[----:B------:R-:W-:Y:S05]  /*6350*/  @P0 BRA `(.L_x_161) ;  /* 0x00000004004c0947 */ /* 0x000fea0003800000 */
[----:B------:R-:W0:Y:S01]  /*6360*/  LDC.64 R10, c[0x0][0x628] ;  /* 0x00018a00ff0a7b82 */ /* 0x000e220000000a00 */
[----:B---3--:R-:W3:Y:S01]  /*6370*/  S2R R12, SR_CTAID.X ;  /* 0x00000000000c7919 */ /* 0x008ee20000002500 */
[----:B-12-4-:R-:W-:Y:S02]  /*6380*/  IMAD.MOV.U32 R8, RZ, RZ, R16 ;  /* 0x000000ffff087224 */ /* 0x016fe400078e0010 */
[----:B------:R-:W-:Y:S01]  /*6390*/  IMAD.MOV.U32 R9, RZ, RZ, R17 ;  /* 0x000000ffff097224 */ /* 0x000fe200078e0011 */
[----:B------:R-:W1:Y:S03]  /*63a0*/  S2R R20, SR_CTAID.Y ;  /* 0x0000000000147919 */ /* 0x000e660000002600 */
[----:B------:R-:W2:Y:S08]  /*63b0*/  LDC R0, c[0x0][0x630] ;  /* 0x00018c00ff007b82 */ /* 0x000eb00000000800 */
[----:B------:R-:W4:Y:S01]  /*63c0*/  LDC.64 R14, c[0x0][0x620] ;  /* 0x00018800ff0e7b82 */ /* 0x000f220000000a00 */
[----:B0-----:R-:W-:-:S04]  /*63d0*/  ISETP.NE.U32.AND P0, PT, R10, RZ, PT ;  /* 0x000000ff0a00720c */ /* 0x001fc80003f05070 */
[----:B------:R-:W-:-:S13]  /*63e0*/  ISETP.NE.AND.EX P0, PT, R11, RZ, PT, P0 ;  /* 0x000000ff0b00720c */ /* 0x000fda0003f05300 */
[----:B-1234-:R-:W-:Y:S05]  /*63f0*/  @!P0 BRA `(.L_x_162) ;  /* 0x0000000000288947 */ /* 0x01efea0003800000 */
        /* <DEDUP_REMOVED lines=10> */
.L_x_162:
[-CC-:B------:R-:W-:Y:S01]  /*64a0*/  SHF.R.U64 R101, R8, R0.reuse, R9.reuse ;  /* 0x0000000008657219 */ /* 0x180fe20000001209 */
[----:B------:R-:W0:Y:S01]  /*64b0*/  LDC.64 R26, c[0x0][0x640] ;  /* 0x00019000ff1a7b82 */ /* 0x000e220000000a00 */
[----:B------:R-:W-:Y:S01]  /*64c0*/  SHF.R.U32.HI R0, RZ, R0, R9 ;  /* 0x00000000ff007219 */ /* 0x000fe20000011609 */
[----:B------:R-:W-:Y:S01]  /*64d0*/  ULDC UR4, c[0x0][0x150] ;  /* 0x0000540000047ab9 */ /* 0x000fe20000000800 */
[----:B------:R-:W-:Y:S02]  /*64e0*/  IADD3 R3, P0, RZ, -R101, RZ ;  /* 0x80000065ff037210 */ /* 0x000fe40007f1e0ff */
[----:B------:R-:W-:-:S03]  /*64f0*/  I2FP.F32.U32 R7, R12 ;  /* 0x0000000c00077245 */ /* 0x000fc60000201000 */
[----:B------:R-:W1:Y:S01]  /*6500*/  LDC R6, c[0x0][0x618] ;  /* 0x00018600ff067b82 */ /* 0x000e620000000800 */
[----:B------:R-:W-:Y:S02]  /*6510*/  IMAD.X R5, RZ, RZ, ~R0, P0 ;  /* 0x000000ffff057224 */ /* 0x000fe400000e0e00 */
[----:B------:R-:W-:Y:S01]  /*6520*/  FMUL R7, R7, UR4 ;  /* 0x0000000407077c20 */ /* 0x000fe20008400000 */
[----:B------:R-:W-:Y:S01]  /*6530*/  ULDC UR4, c[0x0][0x154] ;  /* 0x0000550000047ab9 */ /* 0x000fe20000000800 */
[-C--:B------:R-:W-:Y:S02]  /*6540*/  IMAD R0, R5, R14.reuse, RZ ;  /* 0x0000000e05007224 */ /* 0x080fe400078e02ff */
[C---:B------:R-:W-:Y:S01]  /*6550*/  IMAD.WIDE.U32 R4, R3.reuse, R14, R16 ;  /* 0x0000000e03047225 */ /* 0x040fe200078e0010 */
[----:B------:R-:W2:Y:S01]  /*6560*/  LDC R8, c[0x0][0x608] ;  /* 0x00018200ff087b82 */ /* 0x000ea20000000800 */
[----:B------:R-:W3:Y:S02]  /*6570*/  F2I.U32.TRUNC.NTZ R7, R7 ;  /* 0x0000000700077305 */ /* 0x000ee4000020f000 */
[----:B------:R-:W-:Y:S01]  /*6580*/  IMAD R3, R3, R15, R0 ;  /* 0x0000000f03037224 */ /* 0x000fe200078e0200 */
[----:B------:R-:W-:-:S03]  /*6590*/  I2FP.F32.U32 R0, R20 ;  /* 0x0000001400007245 */ /* 0x000fc60000201000 */
[----:B------:R-:W-:Y:S01]  /*65a0*/  IMAD.IADD R3, R5, 0x1, R3 ;  /* 0x0000000105037824 */ /* 0x000fe200078e0203 */
[----:B------:R-:W4:Y:S01]  /*65b0*/  LDC R11, c[0x0][0x658] ;  /* 0x00019600ff0b7b82 */ /* 0x000f220000000800 */
[----:B0-----:R-:W-:-:S04]  /*65c0*/  ISETP.NE.U32.AND P0, PT, R26, RZ, PT ;  /* 0x000000ff1a00720c */ /* 0x001fc80003f05070 */
[----:B------:R-:W-:-:S03]  /*65d0*/  ISETP.NE.AND.EX P0, PT, R27, RZ, PT, P0 ;  /* 0x000000ff1b00720c */ /* 0x000fc60003f05300 */
[----:B------:R-:W0:Y:S01]  /*65e0*/  LDC R9, c[0x0][0x144] ;  /* 0x00005100ff097b82 */ /* 0x000e220000000800 */
[-C--:B-1----:R-:W-:Y:S01]  /*65f0*/  SHF.R.U64 R10, R4, R6.reuse, R3 ;  /* 0x00000006040a7219 */ /* 0x082fe20000001203 */
[----:B---3--:R-:W-:Y:S01]  /*6600*/  IMAD.MOV R7, RZ, RZ, -R7 ;  /* 0x000000ffff077224 */ /* 0x008fe200078e0a07 */
[----:B------:R-:W-:Y:S01]  /*6610*/  SHF.R.U32.HI R3, RZ, R6, R3 ;  /* 0x00000006ff037219 */ /* 0x000fe20000011603 */
[----:B------:R-:W-:-:S04]  /*6620*/  FMUL R6, R0, UR4 ;  /* 0x0000000400067c20 */ /* 0x000fc80008400000 */
[----:B------:R-:W1:Y:S01]  /*6630*/  LDC R21, c[0x0][0x148] ;  /* 0x00005200ff157b82 */ /* 0x000e620000000800 */
[----:B------:R3:W0:Y:S01]  /*6640*/  F2I.U32.TRUNC.NTZ R14, R6 ;  /* 0x00000006000e7305 */ /* 0x000622000020f000 */
[-CC-:B--2---:R-:W-:Y:S02]  /*6650*/  SHF.R.U64 R13, R10, R8.reuse, R3.reuse ;  /* 0x000000080a0d7219 */ /* 0x184fe40000001203 */
[----:B------:R-:W-:-:S04]  /*6660*/  SHF.R.U32.HI R0, RZ, R8, R3 ;  /* 0x00000008ff007219 */ /* 0x000fc80000011603 */
[----:B-----5:R-:W2:Y:S01]  /*6670*/  LDC R24, c[0x0][0x648] ;  /* 0x00019200ff187b82 */ /* 0x020ea20000000800 */
[-CC-:B----4-:R-:W-:Y:S02]  /*6680*/  SHF.R.U64 R15, R13, R11.reuse, R0.reuse ;  /* 0x0000000b0d0f7219 */ /* 0x190fe40000001200 */
[----:B------:R-:W-:-:S03]  /*6690*/  SHF.R.U32.HI R5, RZ, R11, R0 ;  /* 0x0000000bff057219 */ /* 0x000fc60000011600 */
[----:B------:R-:W-:Y:S02]  /*66a0*/  IMAD.MOV.U32 R4, RZ, RZ, R15 ;  /* 0x000000ffff047224 */ /* 0x000fe400078e000f */
[----:B------:R-:W4:Y:S01]  /*66b0*/  LDC R28, c[0x0][0x638] ;  /* 0x00018e00ff1c7b82 */ /* 0x000f220000000800 */
[----:B0-----:R-:W-:-:S07]  /*66c0*/  IMAD R25, R9, R7, R12 ;  /* 0x0000000709197224 */ /* 0x001fce00078e020c */
[----:B------:R-:W0:Y:S08]  /*66d0*/  LDC R29, c[0x0][0x610] ;  /* 0x00018400ff1d7b82 */ /* 0x000e300000000800 */
[----:B------:R-:W0:Y:S01]  /*66e0*/  LDC R30, c[0x0][0x600] ;  /* 0x00018000ff1e7b82 */ /* 0x000e220000000800 */
[----:B-123--:R-:W-:Y:S05]  /*66f0*/  @!P0 BRA `(.L_x_163) ;  /* 0x0000000000288947 */ /* 0x00efea0003800000 */
[----:B------:R-:W1:Y:S02]  /*6700*/  LDC R0, c[0x0][0x64c] ;  /* 0x00019300ff007b82 */ /* 0x000e640000000800 */
[----:B-1----:R-:W-:-:S05]  /*6710*/  IADD3 R3, P0, R15, R0, RZ ;  /* 0x000000000f037210 */ /* 0x002fca0007f1e0ff */
        /* <DEDUP_REMOVED lines=8> */
.L_x_163:
[----:B------:R-:W-:Y:S01]  /*67a0*/  ISETP.NE.AND P0, PT, R2, 0x1, PT ;  /* 0x000000010200780c */ /* 0x000fe20003f05270 */
[----:B------:R-:W-:Y:S01]  /*67b0*/  IMAD.MOV R14, RZ, RZ, -R14 ;  /* 0x000000ffff0e7224 */ /* 0x000fe200078e0a0e */
[----:B------:R-:W-:Y:S02]  /*67c0*/  SHF.R.U64 R3, R4, R24, R5 ;  /* 0x0000001804037219 */ /* 0x000fe40000001205 */
[----:B------:R-:W-:Y:S02]  /*67d0*/  LOP3.LUT R0, R13, R98, RZ, 0xc0, !PT ;  /* 0x000000620d007212 */ /* 0x000fe400078ec0ff */
[----:B------:R-:W-:Y:S01]  /*67e0*/  LOP3.LUT R10, R10, R97, RZ, 0xc0, !PT ;  /* 0x000000610a0a7212 */ /* 0x000fe200078ec0ff */
[----:B------:R-:W-:Y:S02]  /*67f0*/  IMAD.MOV R4, RZ, RZ, -R3 ;  /* 0x000000ffff047224 */ /* 0x000fe400078e0a03 */
[----:B------:R-:W-:Y:S02]  /*6800*/  IMAD R0, R93, R3, R0 ;  /* 0x000000035d007224 */ /* 0x000fe400078e0200 */
[----:B----4-:R-:W-:-:S02]  /*6810*/  IMAD R3, R4, R28, R15 ;  /* 0x0000001c04037224 */ /* 0x010fc400078e020f */
[----:B------:R-:W-:Y:S02]  /*6820*/  @P0 IMAD R25, R21, R14, R20 ;  /* 0x0000000e15190224 */ /* 0x000fe400078e0214 */
[----:B0-----:R-:W-:Y:S02]  /*6830*/  IMAD R5, R3, R30, R10 ;  /* 0x0000001e03057224 */ /* 0x001fe400078e020a */
[----:B------:R-:W-:Y:S02]  /*6840*/  IMAD R0, R0, R29, R25 ;  /* 0x0000001d00007224 */ /* 0x000fe400078e0219 */
[----:B------:R-:W-:-:S03]  /*6850*/  IMAD.MOV.U32 R4, RZ, RZ, 0x1 ;  /* 0x00000001ff047424 */ /* 0x000fc600078e00ff */
[----:B------:R-:W-:Y:S02]  /*6860*/  SEL R100, R5, R0, !P0 ;  /* 0x0000000005647207 */ /* 0x000fe40004000000 */
[----:B------:R-:W-:Y:S02]  /*6870*/  PRMT R3, R4, 0x7610, R3 ;  /* 0x0000761004037816 */ /* 0x000fe40000000003 */
[----:B------:R-:W-:-:S07]  /*6880*/  SEL R0, R0, R5, !P0 ;  /* 0x0000000500007207 */ /* 0x000fce0004000000 */
.L_x_161:
[----:B------:R-:W-:Y:S01]  /*6890*/  UIMAD.WIDE.U32 UR4, UR42, 0x24924925, URZ ;  /* 0x249249252a0478a5 */ /* 0x000fe2000f8e003f */
[----:B------:R-:W-:Y:S01]  /*68a0*/  LOP3.LUT P0, RZ, R3, 0xff, RZ, 0xc0, !PT ;  /* 0x000000ff03ff7812 */ /* 0x000fe2000780c0ff */
[----:B------:R-:W-:Y:S02]  /*68b0*/  IMAD.MOV.U32 R103, RZ, RZ, R0 ;  /* 0x000000ffff677224 */ /* 0x000fe400078e0000 */
[----:B------:R-:W-:-:S04]  /*68c0*/  UIADD3 UR4, UR42, -UR5, URZ ;  /* 0x800000052a047290 */ /* 0x000fc8000fffe03f */
[----:B------:R-:W-:-:S04]  /*68d0*/  ULEA.HI UR4, UR4, UR5, URZ, 0x1f ;  /* 0x0000000504047291 */ /* 0x000fc8000f8ff83f */
[----:B------:R-:W-:-:S04]  /*68e0*/  USHF.R.U32.HI UR4, URZ, 0x2, UR4 ;  /* 0x000000023f047899 */ /* 0x000fc80008011604 */
[----:B------:R-:W-:Y:S01]  /*68f0*/  UIMAD UR42, UR4, -0x7, UR42 ;  /* 0xfffffff9042a78a4 */ /* 0x000fe2000f8e022a */
[----:B------:R-:W-:Y:S11]  /*6900*/  @P0 BRA `(.L_x_164) ;  /* 0xffffffa800f40947 */ /* 0x000ff6000383ffff */
[----:B------:R-:W-:Y:S05]  /*6910*/  EXIT ;  /* 0x000000000000794d */ /* 0x000fea0003800000 */
.L_x_7:
        /* <DEDUP_REMOVED lines=26> */
.L_x_166:
[----:B------:R-:W0:Y:S01]  /*6ac0*/  LDC.64 R28, c[0x0][0x640] ;  /* 0x00019000ff1c7b82 */ /* 0x000e220000000a00 */
[-CC-:B------:R-:W-:Y:S01]  /*6ad0*/  SHF.R.U64 R22, R14, R6.reuse, R15.reuse ;  /* 0x000000060e167219 */ /* 0x180fe2000000120f */
[----:B------:R-:W-:Y:S01]  /*6ae0*/  IMAD.MOV.U32 R30, RZ, RZ, 0x1 ;  /* 0x00000001ff1e7424 */ /* 0x000fe200078e00ff */
[----:B------:R-:W-:Y:S02]  /*6af0*/  SHF.R.U32.HI R6, RZ, R6, R15 ;  /* 0x00000006ff067219 */ /* 0x000fe4000001160f */
[----:B------:R-:W-:-:S03]  /*6b00*/  IADD3 R13, P0, RZ, -R22, RZ ;  /* 0x80000016ff0d7210 */ /* 0x000fc60007f1e0ff */
[----:B------:R-:W1:Y:S02]  /*6b10*/  LDC R12, c[0x0][0x618] ;  /* 0x00018600ff0c7b82 */ /* 0x000e640000000800 */
[----:B------:R-:W-:-:S04]  /*6b20*/  IMAD.X R11, RZ, RZ, ~R6, P0 ;  /* 0x000000ffff0b7224 */ /* 0x000fc800000e0e06 */
[-C--:B------:R-:W-:Y:S02]  /*6b30*/  IMAD R6, R11, R24.reuse, RZ ;  /* 0x000000180b067224 */ /* 0x080fe400078e02ff */
[----:B------:R-:W2:Y:S01]  /*6b40*/  LDC R14, c[0x0][0x608] ;  /* 0x00018200ff0e7b82 */ /* 0x000ea20000000800 */
[----:B------:R-:W-:-:S04]  /*6b50*/  IMAD.WIDE.U32 R10, R13, R24, R16 ;  /* 0x000000180d0a7225 */ /* 0x000fc800078e0010 */
[----:B------:R-:W-:-:S03]  /*6b60*/  IMAD R13, R13, R25, R6 ;  /* 0x000000190d0d7224 */ /* 0x000fc600078e0206 */
[----:B------:R-:W3:Y:S01]  /*6b70*/  LDC R27, c[0x0][0x658] ;  /* 0x00019600ff1b7b82 */ /* 0x000ee20000000800 */
[----:B------:R-:W-:Y:S01]  /*6b80*/  IMAD.IADD R11, R11, 0x1, R13 ;  /* 0x000000010b0b7824 */ /* 0x000fe200078e020d */
[----:B0-----:R-:W-:-:S04]  /*6b90*/  ISETP.NE.U32.AND P0, PT, R28, RZ, PT ;  /* 0x000000ff1c00720c */ /* 0x001fc80003f05070 */
[----:B------:R-:W-:Y:S02]  /*6ba0*/  ISETP.NE.AND.EX P0, PT, R29, RZ, PT, P0 ;  /* 0x000000ff1d00720c */ /* 0x000fe40003f05300 */
[----:B------:R-:W0:Y:S01]  /*6bb0*/  LDC R20, c[0x0][0x600] ;  /* 0x00018000ff147b82 */ /* 0x000e220000000800 */
[-CC-:B-1----:R-:W-:Y:S01]  /*6bc0*/  SHF.R.U64 R8, R10, R12.reuse, R11.reuse ;  /* 0x0000000c0a087219 */ /* 0x182fe2000000120b */
[----:B------:R-:W-:Y:S01]  /*6bd0*/  IMAD.MOV.U32 R10, RZ, RZ, -0x1 ;  /* 0xffffffffff0a7424 */ /* 0x000fe200078e00ff */
[----:B------:R-:W-:-:S05]  /*6be0*/  SHF.R.U32.HI R11, RZ, R12, R11 ;  /* 0x0000000cff0b7219 */ /* 0x000fca000001160b */
[----:B------:R-:W1:Y:S01]  /*6bf0*/  LDC R24, c[0x0][0x648] ;  /* 0x00019200ff187b82 */ /* 0x000e620000000800 */
[-CC-:B--2---:R-:W-:Y:S02]  /*6c00*/  SHF.R.U64 R21, R8, R14.reuse, R11.reuse ;  /* 0x0000000e08157219 */ /* 0x184fe4000000120b */
[----:B------:R-:W-:-:S05]  /*6c10*/  SHF.R.U32.HI R6, RZ, R14, R11 ;  /* 0x0000000eff067219 */ /* 0x000fca000001160b */
[----:B------:R-:W2:Y:S01]  /*6c20*/  LDC R26, c[0x0][0x638] ;  /* 0x00018e00ff1a7b82 */ /* 0x000ea20000000800 */
[-C--:B---3--:R-:W-:Y:S02]  /*6c30*/  SHF.L.U32 R10, R10, R27.reuse, RZ ;  /* 0x0000001b0a0a7219 */ /* 0x088fe400000006ff */
[-CC-:B------:R-:W-:Y:S02]  /*6c40*/  SHF.R.U64 R25, R21, R27.reuse, R6.reuse ;  /* 0x0000001b15197219 */ /* 0x180fe40000001206 */
[----:B------:R-:W-:Y:S02]  /*6c50*/  LOP3.LUT R32, RZ, R10, RZ, 0x33, !PT ;  /* 0x0000000aff207212 */ /* 0x000fe400078e33ff */
[----:B------:R-:W-:Y:S01]  /*6c60*/  SHF.R.U32.HI R11, RZ, R27, R6 ;  /* 0x0000001bff0b7219 */ /* 0x000fe20000011606 */
[----:B------:R-:W3:Y:S01]  /*6c70*/  LDC R31, c[0x0][0x610] ;  /* 0x00018400ff1f7b82 */ /* 0x000ee20000000800 */
[----:B------:R-:W-:Y:S01]  /*6c80*/  IMAD.MOV.U32 R10, RZ, RZ, R25 ;  /* 0x000000ffff0a7224 */ /* 0x000fe200078e0019 */
[----:B------:R-:W-:Y:S06]  /*6c90*/  @!P0 BRA `(.L_x_167) ;  /* 0x0000000000288947 */ /* 0x000fec0003800000 */
        /* <DEDUP_REMOVED lines=10> */
.L_x_167:
[----:B------:R-:W-:Y:S02]  /*6d40*/  ISETP.NE.AND P0, PT, R2, 0x1, PT ;  /* 0x000000010200780c */ /* 0x000fe40003f05270 */
[----:B-1----:R-:W-:Y:S01]  /*6d50*/  SHF.R.U64 R6, R10, R24, R11 ;  /* 0x000000180a067219 */ /* 0x002fe2000000120b */
[----:B0-----:R-:W-:Y:S01]  /*6d60*/  VIADD R11, R20, 0xffffffff ;  /* 0xffffffff140b7836 */ /* 0x001fe20000000000 */
[----:B------:R-:W-:Y:S02]  /*6d70*/  SHF.L.U32 R30, R30, R27, RZ ;  /* 0x0000001b1e1e7219 */ /* 0x000fe400000006ff */
[----:B------:R-:W-:Y:S01]  /*6d80*/  LOP3.LUT R5, R21, R32, RZ, 0xc0, !PT ;  /* 0x0000002015057212 */ /* 0x000fe200078ec0ff */
[----:B------:R-:W-:-:S04]  /*6d90*/  IMAD.MOV R10, RZ, RZ, -R6 ;  /* 0x000000ffff0a7224 */ /* 0x000fc800078e0a06 */
[----:B------:R-:W-:Y:S01]  /*6da0*/  IMAD R6, R30, R6, R5 ;  /* 0x000000061e067224 */ /* 0x000fe200078e0205 */
[----:B------:R-:W-:Y:S01]  /*6db0*/  LOP3.LUT R5, R8, R11, RZ, 0xc0, !PT ;  /* 0x0000000b08057212 */ /* 0x000fe200078ec0ff */
[----:B------:R-:W-:Y:S02]  /*6dc0*/  @P0 IMAD R7, R9, R23, R4 ;  /* 0x0000001709070224 */ /* 0x000fe400078e0204 */
[----:B--2---:R-:W-:Y:S02]  /*6dd0*/  IMAD R4, R10, R26, R25 ;  /* 0x0000001a0a047224 */ /* 0x004fe400078e0219 */
[----:B---3--:R-:W-:Y:S02]  /*6de0*/  IMAD R7, R6, R31, R7 ;  /* 0x0000001f06077224 */ /* 0x008fe400078e0207 */
[----:B------:R-:W-:Y:S02]  /*6df0*/  IMAD R4, R4, R20, R5 ;  /* 0x0000001404047224 */ /* 0x000fe400078e0205 */
[----:B------:R-:W-:-:S02]  /*6e00*/  IMAD.MOV.U32 R8, RZ, RZ, 0x1 ;  /* 0x00000001ff087424 */ /* 0x000fc400078e00ff */
[----:B------:R-:W-:Y:S01]  /*6e10*/  IMAD.MOV.U32 R6, RZ, RZ, R22 ;  /* 0x000000ffff067224 */ /* 0x000fe200078e0016 */
[----:B------:R-:W-:Y:S02]  /*6e20*/  SEL R20, R4, R7, !P0 ;  /* 0x0000000704147207 */ /* 0x000fe40004000000 */
[----:B------:R-:W-:-:S07]  /*6e30*/  SEL R21, R7, R4, !P0 ;  /* 0x0000000407157207 */ /* 0x000fce0004000000 */
.L_x_165:
[----:B------:R-:W-:-:S08]  /*6e40*/  NOP ;  /* 0x0000000000007918 */ /* 0x000fd00000000000 */
[----:B------:R-:W0:-:S00]  /*6e50*/  USETMAXREG.DEALLOC.CTAPOOL 0x28 ;  /* 0x00000028000079c8 */ /* 0x000e0000080e0500 */
[----:B0-----:R-:W-:-:S13]  /*6e60*/  ISETP.NE.AND P0, PT, R3, RZ, PT ;  /* 0x000000ff0300720c */ /* 0x001fda0003f05270 */
[----:B------:R-:W-:Y:S05]  /*6e70*/  @P0 EXIT ;  /* 0x000000000000094d */ /* 0x000fea0003800000 */
[----:B------:R-:W-:Y:S01]  /*6e80*/  LOP3.LUT P0, RZ, R8, 0xff, RZ, 0xc0, !PT ;  /* 0x000000ff08ff7812 */ /* 0x000fe2000780c0ff */
[----:B------:R-:W-:Y:S02]  /*6e90*/  IMAD.MOV.U32 R3, RZ, RZ, 0x1 ;  /* 0x00000001ff037424 */ /* 0x000fe400078e00ff */
[----:B------:R-:W-:-:S10]  /*6ea0*/  IMAD.MOV.U32 R8, RZ, RZ, RZ ;  /* 0x000000ffff087224 */ /* 0x000fd400078e00ff */
[----:B------:R-:W-:Y:S05]  /*6eb0*/  @!P0 BRA `(.L_x_168) ;  /* 0x0000000c00748947 */ /* 0x000fea0003800000 */
[----:B------:R-:W0:Y:S01]  /*6ec0*/  LDC R3, c[0x0][0x28c] ;  /* 0x0000a300ff037b82 */ /* 0x000e220000000800 */
[----:B------:R-:W1:Y:S01]  /*6ed0*/  S2R R13, SR_CgaCtaId ;  /* 0x00000000000d7919 */ /* 0x000e620000008800 */
[----:B------:R-:W-:Y:S01]  /*6ee0*/  ULDC UR5, c[0x0][0x658] ;  /* 0x0001960000057ab9 */ /* 0x000fe20000000800 */
[----:B------:R-:W-:Y:S01]  /*6ef0*/  UMOV UR6, 0xffffffff ;  /* 0xffffffff00067882 */ /* 0x000fe20000000000 */
[----:B------:R-:W-:Y:S01]  /*6f00*/  BSSY B0, `(.L_x_168) ;  /* 0x00000d8000007945 */ /* 0x000fe20003800000 */
[----:B------:R-:W-:Y:S01]  /*6f10*/  USHF.L.U32 UR6, UR6, UR5, URZ ;  /* 0x0000000506067299 */ /* 0x000fe2000800063f */
[----:B------:R-:W-:Y:S01]  /*6f20*/  IMAD.MOV.U32 R10, RZ, RZ, 0x1 ;  /* 0x00000001ff0a7424 */ /* 0x000fe200078e00ff */
[----:B------:R-:W-:Y:S01]  /*6f30*/  LOP3.LUT R9, R18, 0x2, RZ, 0xfc, !PT ;  /* 0x0000000212097812 */ /* 0x000fe200078efcff */
[----:B------:R-:W-:Y:S01]  /*6f40*/  IMAD.MOV.U32 R8, RZ, RZ, RZ ;  /* 0x000000ffff087224 */ /* 0x000fe200078e00ff */
[----:B------:R-:W-:Y:S01]  /*6f50*/  ULDC UR4, c[0x0][0x600] ;  /* 0x0001800000047ab9 */ /* 0x000fe20000000800 */
[----:B------:R-:W-:Y:S01]  /*6f60*/  UMOV UR7, 0x1 ;  /* 0x0000000100077882 */ /* 0x000fe20000000000 */
[----:B------:R-:W-:-:S02]  /*6f70*/  UIADD3 UR4, UR4, -0x1, URZ ;  /* 0xffffffff04047890 */ /* 0x000fc4000fffe03f */
[----:B------:R-:W-:Y:S02]  /*6f80*/  USHF.L.U32 UR5, UR7, UR5, URZ ;  /* 0x0000000507057299 */ /* 0x000fe4000800063f */
[----:B------:R-:W-:Y:S01]  /*6f90*/  ULOP3.LUT UR6, URZ, UR6, URZ, 0x33, !UPT ;  /* 0x000000063f067292 */ /* 0x000fe2000f8e333f */
[----:B------:R-:W-:Y:S01]  /*6fa0*/  ULDC.64 UR42, c[0x0][0x198] ;  /* 0x00006600002a7ab9 */ /* 0x000fe20000000a00 */
[----:B0-----:R-:W-:-:S05]  /*6fb0*/  VIADD R3, R3, 0x3f ;  /* 0x0000003f03037836 */ /* 0x001fca0000000000 */
[----:B------:R-:W-:-:S04]  /*6fc0*/  SHF.R.S32.HI R4, RZ, 0x1f, R3 ;  /* 0x0000001fff047819 */ /* 0x000fc80000011403 */
[----:B------:R-:W-:Y:S01]  /*6fd0*/  LEA.HI R4, R4, R3, RZ, 0x6 ;  /* 0x0000000304047211 */ /* 0x000fe200078f30ff */
[C---:B-1----:R-:W-:Y:S02]  /*6fe0*/  IMAD.SHL.U32 R12, R13.reuse, 0x20, RZ ;  /* 0x000000200d0c7824 */ /* 0x042fe400078e00ff */
[----:B------:R-:W-:Y:S01]  /*6ff0*/  IMAD.SHL.U32 R13, R13, 0x800, RZ ;  /* 0x000008000d0d7824 */ /* 0x000fe200078e00ff */
[----:B------:R-:W-:Y:S01]  /*7000*/  SHF.R.S32.HI R11, RZ, 0x6, R4 ;  /* 0x00000006ff0b7819 */ /* 0x000fe20000011404 */
[----:B------:R-:W-:Y:S01]  /*7010*/  IMAD.MOV.U32 R3, RZ, RZ, 0x1 ;  /* 0x00000001ff037424 */ /* 0x000fe200078e00ff */
[----:B------:R-:W-:Y:S02]  /*7020*/  LOP3.LUT R12, R12, 0x20, RZ, 0xc0, !PT ;  /* 0x000000200c0c7812 */ /* 0x000fe400078ec0ff */
[----:B------:R-:W-:Y:S01]  /*7030*/  LOP3.LUT R13, R13, 0x800, RZ, 0xc0, !PT ;  /* 0x000008000d0d7812 */ /* 0x000fe200078ec0ff */
[----:B------:R-:W-:-:S07]  /*7040*/  VIADD R19, R11, 0x1 ;  /* 0x000000010b137836 */ /* 0x000fce0000000000 */
.L_x_179:
[----:B------:R-:W-:-:S03]  /*7050*/  UMOV UR7, 0xffffffff ;  /* 0xffffffff00077882 */ /* 0x000fc60000000000 */
[----:B------:R-:W-:Y:S05]  /*7060*/  BRA.DIV UR7, `(.L_x_169) ;  /* 0x00000012075c7947 */ /* 0x000fea000b800000 */
[----:B------:R-:W-:-:S13]  /*7070*/  ELECT P6, URZ, PT ;  /* 0x00000000003f782f */ /* 0x000fda00038c0000 */
.L_x_193:
[----:B------:R-:W-:Y:S04]  /*7080*/  BSSY B1, `(.L_x_170) ;  /* 0x000004a000017945 */ /* 0x000fe80003800000 */
[----:B------:R-:W-:Y:S05]  /*7090*/  @!P6 BRA `(.L_x_171) ;  /* 0x000000040020e947 */ /* 0x000fea0003800000 */
[----:B------:R-:W0:Y:S02]  /*70a0*/  LDC R4, c[0x0][0x28c] ;  /* 0x0000a300ff047b82 */ /* 0x000e240000000800 */
[----:B0-----:R-:W-:-:S13]  /*70b0*/  ISETP.GE.AND P0, PT, R4, 0x1, PT ;  /* 0x000000010400780c */ /* 0x001fda0003f06270 */
[----:B------:R-:W-:Y:S05]  /*70c0*/  @!P0 BRA `(.L_x_171) ;  /* 0x0000000400148947 */ /* 0x000fea0003800000 */
[----:B------:R-:W-:Y:S02]  /*70d0*/  IMAD.SHL.U32 R21, R21, 0x80, RZ ;  /* 0x0000008015157824 */ /* 0x000fe400078e00ff */
[----:B------:R-:W-:Y:S02]  /*70e0*/  IMAD.SHL.U32 R22, R20, 0x80, RZ ;  /* 0x0000008014167824 */ /* 0x000fe400078e00ff */
[----:B------:R-:W-:Y:S02]  /*70f0*/  IMAD.MOV.U32 R25, RZ, RZ, RZ ;  /* 0x000000ffff197224 */ /* 0x000fe400078e00ff */
[----:B------:R-:W-:Y:S02]  /*7100*/  IMAD.MOV.U32 R4, RZ, RZ, R12 ;  /* 0x000000ffff047224 */ /* 0x000fe400078e000c */
[----:B------:R-:W-:Y:S02]  /*7110*/  IMAD.MOV.U32 R5, RZ, RZ, R19 ;  /* 0x000000ffff057224 */ /* 0x000fe400078e0013 */
[----:B------:R-:W-:-:S02]  /*7120*/  IMAD.MOV.U32 R7, RZ, RZ, R3 ;  /* 0x000000ffff077224 */ /* 0x000fc400078e0003 */
[----:B------:R-:W-:Y:S02]  /*7130*/  IMAD.MOV.U32 R14, RZ, RZ, R8 ;  /* 0x000000ffff0e7224 */ /* 0x000fe400078e0008 */
[----:B------:R-:W-:Y:S02]  /*7140*/  VIADD R26, R21, 0x40 ;  /* 0x00000040151a7836 */ /* 0x000fe40000000000 */
[----:B------:R-:W-:-:S07]  /*7150*/  VIADD R27, R22, 0x40 ;  /* 0x00000040161b7836 */ /* 0x000fce0000000000 */
.L_x_174:
[----:B------:R-:W0:Y:S01]  /*7160*/  S2R R20, SR_CgaCtaId ;  /* 0x0000000000147919 */ /* 0x000e220000008800 */
[----:B------:R-:W-:Y:S02]  /*7170*/  MOV R15, 0x400 ;  /* 0x00000400000f7802 */ /* 0x000fe40000000f00 */
[----:B------:R-:W-:Y:S02]  /*7180*/  ISETP.NE.AND P1, PT, R0, RZ, PT ;  /* 0x000000ff0000720c */ /* 0x000fe40003f25270 */
[----:B0-----:R-:W-:Y:S02]  /*7190*/  LEA R23, R20, R15, 0x18 ;  /* 0x0000000f14177211 */ /* 0x001fe400078ec0ff */
[----:B------:R-:W-:-:S09]  /*71a0*/  SHF.L.U32 R15, R7, 0x1f, RZ ;  /* 0x0000001f070f7819 */ /* 0x000fd200000006ff */
[----:B------:R-:W0:Y:S01]  /*71b0*/  @!P1 LDC R20, c[0x0][0x500] ;  /* 0x00014000ff149b82 */ /* 0x000e220000000800 */
[----:B------:R-:W-:-:S04]  /*71c0*/  IMAD R24, R14, 0x8, R23 ;  /* 0x000000080e187824 */ /* 0x000fc800078e0217 */
[----:B------:R-:W1:Y:S02]  /*71d0*/  SYNCS.PHASECHK.TRANS64.TRYWAIT P0, [R24+URZ+0x38], R15 ;  /* 0x0000380f180075a7 */ /* 0x000e64000800017f */
[----:B-1----:R-:W-:Y:S05]  /*71e0*/  @!P0 BRA `(.L_x_172) ;  /* 0x00000010001c8947 */ /* 0x002fea0003800000 */
.L_x_194:
[----:B-1----:R-:W-:Y:S01]  /*71f0*/  PRMT R15, R9, 0x9910, RZ ;  /* 0x00009910090f7816 */ /* 0x002fe200000000ff */
[----:B0-----:R0:W-:Y:S03]  /*7200*/  @!P1 SYNCS.ARRIVE.TRANS64 RZ, [R24+URZ], R20 ;  /* 0x0000001418ff99a7 */ /* 0x0011e6000800003f */
[----:B------:R-:W-:-:S13]  /*7210*/  ISETP.NE.AND P0, PT, R15, 0x2, PT ;  /* 0x000000020f00780c */ /* 0x000fda0003f05270 */
[----:B0-----:R-:W-:Y:S05]  /*7220*/  @P0 BRA `(.L_x_173) ;  /* 0x0000000000040947 */ /* 0x001fea0003800000 */
[----:B------:R-:W-:Y:S01]  /*7230*/  BPT.TRAP 0x1 ;  /* 0x000000040000795c */ /* 0x000fe20000300000 */
.L_x_173:
[----:B------:R-:W-:Y:S01]  /*7240*/  IMAD R15, R14, 0x2000, R13 ;  /* 0x000020000e0f7824 */ /* 0x000fe200078e020d */
[----:B------:R-:W-:Y:S01]  /*7250*/  R2UR UR33, R24 ;  /* 0x00000000182172ca */ /* 0x000fe200000e0000 */
[--C-:B------:R-:W-:Y:S01]  /*7260*/  IMAD R20, R14, 0x4000, R23.reuse ;  /* 0x000040000e147824 */ /* 0x100fe200078e0217 */
[----:B------:R-:W-:Y:S01]  /*7270*/  R2UR UR36, R6 ;  /* 0x00000000062472ca */ /* 0x000fe200000e0000 */
[----:B------:R-:W-:Y:S01]  /*7280*/  IMAD R15, R15, 0x2, R23 ;  /* 0x000000020f0f7824 */ /* 0x000fe200078e0217 */
[----:B------:R-:W-:Y:S01]  /*7290*/  R2UR UR35, R25 ;  /* 0x00000000192372ca */ /* 0x000fe200000e0000 */
[----:B------:R-:W-:Y:S01]  /*72a0*/  VIADD R5, R5, 0xffffffff ;  /* 0xffffffff05057836 */ /* 0x000fe20000000000 */
[----:B------:R-:W-:Y:S01]  /*72b0*/  R2UR UR24, R20 ;  /* 0x00000000141872ca */ /* 0x000fe200000e0000 */
[----:B------:R-:W-:Y:S01]  /*72c0*/  UIADD3 UR14, UP0, UR42, 0xf0, URZ ;  /* 0x000000f02a0e7890 */ /* 0x000fe2000ff1e03f */
[----:B------:R-:W-:Y:S01]  /*72d0*/  R2UR UR8, R15 ;  /* 0x000000000f0872ca */ /* 0x000fe200000e0000 */
[----:B------:R-:W-:Y:S01]  /*72e0*/  UIADD3 UR22, UP1, UR42, 0x1f0, URZ ;  /* 0x000001f02a167890 */ /* 0x000fe2000ff3e03f */
[----:B------:R-:W-:Y:S01]  /*72f0*/  R2UR UR34, R21 ;  /* 0x00000000152272ca */ /* 0x000fe200000e0000 */
[----:B------:R-:W-:Y:S01]  /*7300*/  UIADD3.X UR15, URZ, UR43, URZ, UP0, !UPT ;  /* 0x0000002b3f0f7290 */ /* 0x000fe200087fe43f */
[----:B------:R-:W-:Y:S01]  /*7310*/  R2UR UR26, R26 ;  /* 0x000000001a1a72ca */ /* 0x000fe200000e0000 */
[----:B------:R-:W-:Y:S01]  /*7320*/  UIADD3.X UR23, URZ, UR43, URZ, UP1, !UPT ;  /* 0x0000002b3f177290 */ /* 0x000fe20008ffe43f */
[----:B------:R-:W-:Y:S01]  /*7330*/  R2UR UR19, R4 ;  /* 0x00000000041372ca */ /* 0x000fe200000e0000 */
[----:B------:R-:W-:Y:S01]  /*7340*/  VIADD R14, R14, 0x1 ;  /* 0x000000010e0e7836 */ /* 0x000fe20000000000 */
[----:B------:R-:W-:Y:S01]  /*7350*/  R2UR UR18, R22 ;  /* 0x00000000161272ca */ /* 0x000fe200000e0000 */
[----:B------:R-:W-:Y:S01]  /*7360*/  UMOV UR30, 0x0 ;  /* 0x00000000001e7882 */ /* 0x000fe20000000000 */
[----:B------:R-:W-:Y:S01]  /*7370*/  R2UR UR10, R27 ;  /* 0x000000001b0a72ca */ /* 0x000fe200000e0000 */
[----:B------:R-:W-:Y:S01]  /*7380*/  UIADD3 UR32, UR24, 0x180, URZ ;  /* 0x0000018018207890 */ /* 0x000fe2000fffe03f */
[----:B------:R-:W-:Y:S01]  /*7390*/  ISETP.GT.AND P1, PT, R5, 0x1, PT ;  /* 0x000000010500780c */ /* 0x000fe20003f24270 */
[----:B------:R-:W-:Y:S01]  /*73a0*/  UIADD3 UR24, UR24, 0x2180, URZ ;  /* 0x0000218018187890 */ /* 0x000fe2000fffe03f */
[----:B------:R-:W-:Y:S01]  /*73b0*/  ISETP.NE.AND P0, PT, R14, 0x7, PT ;  /* 0x000000070e00780c */ /* 0x000fe20003f05270 */
[----:B------:R-:W-:Y:S01]  /*73c0*/  UIADD3 UR16, UR8, 0x1c180, URZ ;  /* 0x0001c18008107890 */ /* 0x000fe2000fffe03f */
[----:B------:R-:W-:Y:S01]  /*73d0*/  VIADD R4, R4, 0x40 ;  /* 0x0000004004047836 */ /* 0x000fe20000000000 */
[----:B------:R-:W-:Y:S01]  /*73e0*/  UIADD3 UR8, UR8, 0x1e180, URZ ;  /* 0x0001e18008087890 */ /* 0x000fe2000fffe03f */
[----:B------:R-:W-:Y:S01]  /*73f0*/  SEL R20, RZ, 0x1, P0 ;  /* 0x00000001ff147807 */ /* 0x000fe20000000000 */
[----:B------:R-:W-:Y:S01]  /*7400*/  UMOV UR31, 0x10000000 ;  /* 0x10000000001f7882 */ /* 0x000fe20000000000 */
[----:B------:R-:W-:Y:S01]  /*7410*/  UMOV UR25, UR33 ;  /* 0x0000002100197c82 */ /* 0x000fe20008000000 */
[----:B------:R-:W-:Y:S01]  /*7420*/  UMOV UR28, UR36 ;  /* 0x00000024001c7c82 */ /* 0x000fe20008000000 */
[----:B------:R-:W-:Y:S01]  /*7430*/  UMOV UR27, UR35 ;  /* 0x00000023001b7c82 */ /* 0x000fe20008000000 */
[----:B------:R-:W-:Y:S01]  /*7440*/  UMOV UR7, 0x30000 ;  /* 0x0003000000077882 */ /* 0x000fe20000000000 */
[----:B------:R0:W-:Y:S01]  /*7450*/  UTMALDG.3D [UR32], [UR14], desc[UR30] ;  /* 0x00001e200e0075b4 */ /* 0x0001e20008011000 */
[----:B------:R-:W-:Y:S01]  /*7460*/  UMOV UR17, UR33 ;  /* 0x0000002100117c82 */ /* 0x000fe20008000000 */
[----:B------:R-:W-:Y:S01]  /*7470*/  UMOV UR20, UR36 ;  /* 0x0000002400147c82 */ /* 0x000fe20008000000 */
[----:B------:R-:W-:Y:S01]  /*7480*/  UMOV UR9, UR33 ;  /* 0x0000002100097c82 */ /* 0x000fe20008000000 */
[----:B------:R-:W-:Y:S01]  /*7490*/  UMOV UR11, UR19 ;  /* 0x00000013000b7c82 */ /* 0x000fe20008000000 */
[----:B------:R-:W-:Y:S01]  /*74a0*/  UMOV UR12, UR36 ;  /* 0x00000024000c7c82 */ /* 0x000fe20008000000 */
[----:B------:R-:W-:Y:S01]  /*74b0*/  LOP3.LUT R7, R7, R20, RZ, 0x3c, !PT ;  /* 0x0000001407077212 */ /* 0x000fe200078e3cff */
[----:B------:R-:W-:Y:S01]  /*74c0*/  VIADD R25, R25, 0x40 ;  /* 0x0000004019197836 */ /* 0x000fe20000000000 */
[----:B------:R0:W-:Y:S01]  /*74d0*/  UTMALDG.3D [UR24], [UR14], desc[UR30] ;  /* 0x00001e180e0075b4 */ /* 0x0001e20008011000 */
[----:B------:R-:W-:Y:S01]  /*74e0*/  SEL R14, R14, RZ, P0 ;  /* 0x000000ff0e0e7207 */ /* 0x000fe20000000000 */
[----:B------:R0:W-:Y:S01]  /*74f0*/  UTMALDG.3D.MULTICAST [UR16], [UR22], UR7, desc[UR30] ;  /* 0x00001e10160073b4 */ /* 0x0001e20008011807 */
[----:B------:R0:W-:Y:S02]  /*7500*/  UTMALDG.3D.MULTICAST [UR8], [UR22], UR7, desc[UR30] ;  /* 0x00001e08160073b4 */ /* 0x0001e40008011807 */
[----:B0-----:R-:W-:Y:S05]  /*7510*/  @P1 BRA `(.L_x_174) ;  /* 0xfffffffc00101947 */ /* 0x001fea000383ffff */
.L_x_171:
[----:B------:R-:W-:Y:S05]  /*7520*/  BSYNC B1 ;  /* 0x0000000000017941 */ /* 0x000fea0003800000 */
.L_x_170:
[----:B------:R-:W-:Y:S01]  /*7530*/  LOP3.LUT P1, RZ, R10, 0xff, RZ, 0xc0, !PT ;  /* 0x000000ff0aff7812 */ /* 0x000fe2000782c0ff */
[C---:B------:R-:W-:Y:S01]  /*7540*/  IMAD.IADD R15, R11.reuse, 0x1, R8 ;  /* 0x000000010b0f7824 */ /* 0x040fe200078e0208 */
[----:B------:R-:W-:Y:S01]  /*7550*/  ULDC.64 UR8, c[0x0][0x650] ;  /* 0x0001940000087ab9 */ /* 0x000fe20000000a00 */
[----:B------:R-:W-:Y:S01]  /*7560*/  ISETP.GE.U32.AND P2, PT, R11, 0x7, PT ;  /* 0x000000070b00780c */ /* 0x000fe20003f46070 */
[----:B------:R-:W-:Y:S01]  /*7570*/  BSSY B1, `(.L_x_175) ;  /* 0x000006e000017945 */ /* 0x000fe20003800000 */
[C---:B------:R-:W-:Y:S01]  /*7580*/  IMAD.WIDE.U32 R4, R15.reuse, 0x24924925, RZ ;  /* 0x249249250f047825 */ /* 0x040fe200078e00ff */
[----:B------:R-:W-:Y:S02]  /*7590*/  ISETP.GT.U32.AND P0, PT, R15, 0x6, PT ;  /* 0x000000060f00780c */ /* 0x000fe40003f04070 */
[----:B------:R-:W-:Y:S01]  /*75a0*/  PRMT R10, RZ, 0x7610, R10 ;  /* 0x00007610ff0a7816 */ /* 0x000fe2000000000a */
[----:B------:R-:W-:Y:S01]  /*75b0*/  IMAD.MOV.U32 R21, RZ, RZ, -0x1 ;  /* 0xffffffffff157424 */ /* 0x000fe200078e00ff */
[----:B------:R-:W-:Y:S01]  /*75c0*/  ISETP.LT.U32.AND P0, PT, R11, 0x7, P0 ;  /* 0x000000070b00780c */ /* 0x000fe20000701070 */
[----:B------:R-:W-:-:S02]  /*75d0*/  IMAD.MOV.U32 R20, RZ, RZ, -0x1 ;  /* 0xffffffffff147424 */ /* 0x000fc400078e00ff */
[----:B------:R-:W0:Y:S01]  /*75e0*/  @P1 S2R R7, SR_CgaCtaId ;  /* 0x0000000000071919 */ /* 0x000e220000008800 */
[----:B------:R-:W-:Y:S02]  /*75f0*/  SEL R4, RZ, 0x1, !P0 ;  /* 0x00000001ff047807 */ /* 0x000fe40004000000 */
[----:B------:R-:W-:Y:S02]  /*7600*/  IADD3 R16, P0, R16, UR38, RZ ;  /* 0x0000002610107c10 */ /* 0x000fe4000ff1e0ff */
[----:B------:R-:W-:Y:S02]  /*7610*/  @P1 MOV R6, 0x400 ;  /* 0x0000040000061802 */ /* 0x000fe40000000f00 */
[----:B------:R-:W-:Y:S02]  /*7620*/  IADD3.X R17, R17, UR41, RZ, P0, !PT ;  /* 0x0000002911117c10 */ /* 0x000fe400087fe4ff */
[----:B------:R-:W-:Y:S02]  /*7630*/  ISETP.GE.U32.AND P0, PT, R16, UR8, PT ;  /* 0x0000000810007c0c */ /* 0x000fe4000bf06070 */
[----:B------:R-:W-:-:S02]  /*7640*/  LOP3.LUT R3, R3, R4, RZ, 0x3c, !PT ;  /* 0x0000000403037212 */ /* 0x000fc400078e3cff */
[----:B------:R-:W-:Y:S02]  /*7650*/  ISETP.GE.U32.AND.EX P0, PT, R17, UR9, PT, P0 ;  /* 0x0000000911007c0c */ /* 0x000fe4000bf06100 */
[----:B------:R-:W-:Y:S02]  /*7660*/  PRMT R4, RZ, 0x7610, R4 ;  /* 0x00007610ff047816 */ /* 0x000fe40000000004 */
[----:B0-----:R-:W-:Y:S01]  /*7670*/  @P1 LEA R6, R7, R6, 0x18 ;  /* 0x0000000607061211 */ /* 0x001fe200078ec0ff */
[----:B------:R-:W-:-:S03]  /*7680*/  IMAD.IADD R7, R15, 0x1, -R5 ;  /* 0x000000010f077824 */ /* 0x000fc600078e0a05 */
[----:B------:R0:W-:Y:S02]  /*7690*/  @P1 SYNCS.ARRIVE.TRANS64.A1T0 RZ, [R6+URZ+0x88], RZ ;  /* 0x000088ff06ff19a7 */ /* 0x0001e4000810003f */
[----:B------:R-:W-:-:S04]  /*76a0*/  LEA.HI R7, R7, R5, RZ, 0x1f ;  /* 0x0000000507077211 */ /* 0x000fc800078ff8ff */
[----:B------:R-:W-:Y:S01]  /*76b0*/  SHF.R.U32.HI R8, RZ, 0x2, R7 ;  /* 0x00000002ff087819 */ /* 0x000fe20000011607 */
[----:B0-----:R-:W-:-:S03]  /*76c0*/  IMAD.MOV.U32 R6, RZ, RZ, -0x1 ;  /* 0xffffffffff067424 */ /* 0x001fc600078e00ff */
[----:B------:R-:W-:Y:S01]  /*76d0*/  @P2 LOP3.LUT R3, R3, 0x1, R8, 0x78, !PT ;  /* 0x0000000103032812 */ /* 0x000fe200078e7808 */
[----:B------:R-:W-:Y:S01]  /*76e0*/  IMAD R8, R8, -0x7, R15 ;  /* 0xfffffff908087824 */ /* 0x000fe200078e020f */
[----:B------:R-:W-:Y:S06]  /*76f0*/  @P0 BRA `(.L_x_176) ;  /* 0x0000000400540947 */ /* 0x000fec0003800000 */
[----:B------:R-:W0:Y:S01]  /*7700*/  S2R R15, SR_CTAID.X ;  /* 0x00000000000f7919 */ /* 0x000e220000002500 */
[----:B------:R-:W-:Y:S01]  /*7710*/  ULDC.64 UR8, c[0x0][0x628] ;  /* 0x00018a0000087ab9 */ /* 0x000fe20000000a00 */
[----:B------:R-:W-:Y:S01]  /*7720*/  ULDC UR10, c[0x0][0x630] ;  /* 0x00018c00000a7ab9 */ /* 0x000fe20000000800 */
[----:B------:R-:W-:Y:S01]  /*7730*/  ISETP.NE.U32.AND P0, PT, RZ, UR8, PT ;  /* 0x00000008ff007c0c */ /* 0x000fe2000bf05070 */
[----:B------:R-:W1:Y:S01]  /*7740*/  S2R R20, SR_CTAID.Y ;  /* 0x0000000000147919 */ /* 0x000e620000002600 */
[----:B------:R-:W-:Y:S01]  /*7750*/  ULDC UR11, c[0x0][0x150] ;  /* 0x00005400000b7ab9 */ /* 0x000fe20000000800 */
[----:B------:R-:W-:Y:S01]  /*7760*/  IMAD.MOV.U32 R4, RZ, RZ, R16 ;  /* 0x000000ffff047224 */ /* 0x000fe200078e0010 */
[----:B------:R-:W-:Y:S01]  /*7770*/  ISETP.NE.AND.EX P0, PT, RZ, UR9, PT, P0 ;  /* 0x00000009ff007c0c */ /* 0x000fe2000bf05300 */
[----:B------:R-:W-:Y:S01]  /*7780*/  IMAD.MOV.U32 R5, RZ, RZ, R17 ;  /* 0x000000ffff057224 */ /* 0x000fe200078e0011 */
[----:B0-----:R-:W-:-:S11]  /*7790*/  I2FP.F32.U32 R22, R15 ;  /* 0x0000000f00167245 */ /* 0x001fd60000201000 */
[----:B------:R-:W-:Y:S05]  /*77a0*/  @!P0 BRA `(.L_x_177) ;  /* 0x0000000000288947 */ /* 0x000fea0003800000 */
[----:B------:R-:W-:Y:S02]  /*77b0*/  ULDC UR7, c[0x0][0x634] ;  /* 0x00018d0000077ab9 */ /* 0x000fe40000000800 */
[----:B------:R-:W-:-:S05]  /*77c0*/  IADD3 R5, P0, R16, UR7, RZ ;  /* 0x0000000710057c10 */ /* 0x000fca000ff1e0ff */
[----:B------:R-:W-:-:S04]  /*77d0*/  IMAD.X R21, RZ, RZ, R17, P0 ;  /* 0x000000ffff157224 */ /* 0x000fc800000e0611 */
[----:B------:R-:W-:-:S04]  /*77e0*/  IMAD.WIDE.U32 R6, R21, UR8, RZ ;  /* 0x0000000815067c25 */ /* 0x000fc8000f8e00ff */
[----:B------:R-:W-:-:S04]  /*77f0*/  IMAD.WIDE.U32 R6, P0, R5, UR9, R6 ;  /* 0x0000000905067c25 */ /* 0x000fc8000f800006 */
[----:B------:R-:W-:-:S04]  /*7800*/  IMAD.WIDE.U32 R4, R5, UR8, RZ ;  /* 0x0000000805047c25 */ /* 0x000fc8000f8e00ff */
[----:B------:R-:W-:Y:S01]  /*7810*/  IMAD.MOV.U32 R4, RZ, RZ, R7 ;  /* 0x000000ffff047224 */ /* 0x000fe200078e0007 */
[----:B------:R-:W-:Y:S01]  /*7820*/  IADD3 RZ, P1, R5, R6, RZ ;  /* 0x0000000605ff7210 */ /* 0x000fe20007f3e0ff */
[----:B------:R-:W-:-:S04]  /*7830*/  IMAD.X R5, RZ, RZ, RZ, P0 ;  /* 0x000000ffff057224 */ /* 0x000fc800000e06ff */
[----:B------:R-:W-:-:S08]  /*7840*/  IMAD.WIDE.U32.X R4, R21, UR9, R4, P1 ;  /* 0x0000000915047c25 */ /* 0x000fd000088e0404 */
.L_x_177:
[--C-:B------:R-:W-:Y:S01]  /*7850*/  SHF.R.U64 R14, R4, UR10, R5.reuse ;  /* 0x0000000a040e7c19 */ /* 0x100fe20008001205 */
[----:B------:R-:W-:Y:S01]  /*7860*/  FMUL R22, R22, UR11 ;  /* 0x0000000b16167c20 */ /* 0x000fe20008400000 */
[----:B------:R-:W-:Y:S01]  /*7870*/  SHF.R.U32.HI R4, RZ, UR10, R5 ;  /* 0x0000000aff047c19 */ /* 0x000fe20008011605 */
[----:B------:R-:W0:Y:S01]  /*7880*/  LDC R6, c[0x0][0x144] ;  /* 0x00005100ff067b82 */ /* 0x000e220000000800 */
[----:B------:R-:W-:Y:S01]  /*7890*/  IADD3 R5, P0, RZ, -R14, RZ ;  /* 0x8000000eff057210 */ /* 0x000fe20007f1e0ff */
[----:B------:R-:W-:Y:S01]  /*78a0*/  ULDC UR7, c[0x0][0x154] ;  /* 0x0000550000077ab9 */ /* 0x000fe20000000800 */
[----:B-1----:R-:W-:Y:S01]  /*78b0*/  I2FP.F32.U32 R7, R20 ;  /* 0x0000001400077245 */ /* 0x002fe20000201000 */
[----:B------:R-:W1:Y:S01]  /*78c0*/  F2I.U32.TRUNC.NTZ R22, R22 ;  /* 0x0000001600167305 */ /* 0x000e62000020f000 */
[----:B------:R-:W-:Y:S01]  /*78d0*/  ULDC.64 UR8, c[0x0][0x620] ;  /* 0x0001880000087ab9 */ /* 0x000fe20000000a00 */
[----:B------:R-:W-:Y:S01]  /*78e0*/  IMAD.X R4, RZ, RZ, ~R4, P0 ;  /* 0x000000ffff047224 */ /* 0x000fe200000e0e04 */
[----:B------:R-:W-:Y:S01]  /*78f0*/  ISETP.NE.AND P2, PT, R2, 0x1, PT ;  /* 0x000000010200780c */ /* 0x000fe20003f45270 */
[----:B------:R-:W-:Y:S01]  /*7900*/  FMUL R23, R7, UR7 ;  /* 0x0000000707177c20 */ /* 0x000fe20008400000 */
[----:B------:R-:W2:Y:S01]  /*7910*/  LDC R25, c[0x0][0x148] ;  /* 0x00005200ff197b82 */ /* 0x000ea20000000800 */
[----:B------:R-:W-:Y:S01]  /*7920*/  IMAD R4, R4, UR8, RZ ;  /* 0x0000000804047c24 */ /* 0x000fe2000f8e02ff */
[----:B------:R-:W-:-:S03]  /*7930*/  ULDC UR7, c[0x0][0x618] ;  /* 0x0001860000077ab9 */ /* 0x000fc60000000800 */
[----:B------:R-:W3:Y:S01]  /*7940*/  F2I.U32.TRUNC.NTZ R23, R23 ;  /* 0x0000001700177305 */ /* 0x000ee2000020f000 */
[C---:B------:R-:W-:Y:S02]  /*7950*/  IMAD R7, R5.reuse, UR9, R4 ;  /* 0x0000000905077c24 */ /* 0x040fe4000f8e0204 */
[----:B------:R-:W-:Y:S01]  /*7960*/  IMAD.WIDE.U32 R4, R5, UR8, R16 ;  /* 0x0000000805047c25 */ /* 0x000fe2000f8e0010 */
[----:B------:R-:W-:Y:S02]  /*7970*/  ULDC.64 UR8, c[0x0][0x640] ;  /* 0x0001900000087ab9 */ /* 0x000fe40000000a00 */
[----:B------:R-:W-:Y:S01]  /*7980*/  ISETP.NE.U32.AND P0, PT, RZ, UR8, PT ;  /* 0x00000008ff007c0c */ /* 0x000fe2000bf05070 */
[----:B------:R-:W-:Y:S02]  /*7990*/  IMAD.IADD R5, R5, 0x1, R7 ;  /* 0x0000000105057824 */ /* 0x000fe400078e0207 */
[----:B-1----:R-:W-:Y:S01]  /*79a0*/  IMAD.MOV R22, RZ, RZ, -R22 ;  /* 0x000000ffff167224 */ /* 0x002fe200078e0a16 */
[----:B------:R-:W-:-:S02]  /*79b0*/  ISETP.NE.AND.EX P0, PT, RZ, UR9, PT, P0 ;  /* 0x00000009ff007c0c */ /* 0x000fc4000bf05300 */
[----:B------:R-:W-:Y:S01]  /*79c0*/  SHF.R.U64 R21, R4, UR7, R5 ;  /* 0x0000000704157c19 */ /* 0x000fe20008001205 */
[----:B0-----:R-:W-:Y:S01]  /*79d0*/  IMAD R15, R6, R22, R15 ;  /* 0x00000016060f7224 */ /* 0x001fe200078e020f */
[----:B------:R-:W-:Y:S01]  /*79e0*/  SHF.R.U32.HI R4, RZ, UR7, R5 ;  /* 0x00000007ff047c19 */ /* 0x000fe20008011605 */
[----:B------:R-:W-:Y:S01]  /*79f0*/  ULDC UR7, c[0x0][0x608] ;  /* 0x0001820000077ab9 */ /* 0x000fe20000000800 */
[----:B---3--:R-:W-:Y:S02]  /*7a00*/  IMAD.MOV R6, RZ, RZ, -R23 ;  /* 0x000000ffff067224 */ /* 0x008fe400078e0a17 */
[--C-:B------:R-:W-:Y:S02]  /*7a10*/  SHF.R.U64 R22, R21, UR7, R4.reuse ;  /* 0x0000000715167c19 */ /* 0x100fe40008001204 */
[----:B------:R-:W-:Y:S01]  /*7a20*/  SHF.R.U32.HI R5, RZ, UR7, R4 ;  /* 0x00000007ff057c19 */ /* 0x000fe20008011604 */
[----:B------:R-:W-:Y:S01]  /*7a30*/  ULDC UR7, c[0x0][0x658] ;  /* 0x0001960000077ab9 */ /* 0x000fe20000000800 */
[----:B--2---:R-:W-:-:S02]  /*7a40*/  @P2 IMAD R15, R25, R6, R20 ;  /* 0x00000006190f2224 */ /* 0x004fc400078e0214 */
[--C-:B------:R-:W-:Y:S02]  /*7a50*/  SHF.R.U64 R20, R22, UR7, R5.reuse ;  /* 0x0000000716147c19 */ /* 0x100fe40008001205 */
[----:B------:R-:W-:-:S03]  /*7a60*/  SHF.R.U32.HI R23, RZ, UR7, R5 ;  /* 0x00000007ff177c19 */ /* 0x000fc60008011605 */
[----:B------:R-:W-:Y:S02]  /*7a70*/  IMAD.MOV.U32 R6, RZ, RZ, R20 ;  /* 0x000000ffff067224 */ /* 0x000fe400078e0014 */
[----:B------:R-:W-:Y:S01]  /*7a80*/  IMAD.MOV.U32 R5, RZ, RZ, R23 ;  /* 0x000000ffff057224 */ /* 0x000fe200078e0017 */
[----:B------:R-:W-:Y:S06]  /*7a90*/  @!P0 BRA `(.L_x_178) ;  /* 0x00000000002c8947 */ /* 0x000fec0003800000 */
        /* <DEDUP_REMOVED lines=9> */
[----:B------:R-:W-:-:S04]  /*7b30*/  IMAD.WIDE.U32.X R4, R23, UR9, R4, P1 ;  /* 0x0000000917047c25 */ /* 0x000fc800088e0404 */
[----:B------:R-:W-:-:S07]  /*7b40*/  IMAD.MOV.U32 R6, RZ, RZ, R4 ;  /* 0x000000ffff067224 */ /* 0x000fce00078e0004 */
.L_x_178:
[----:B------:R-:W-:Y:S01]  /*7b50*/  ULDC UR7, c[0x0][0x648] ;  /* 0x0001920000077ab9 */ /* 0x000fe20000000800 */
[----:B------:R-:W-:Y:S01]  /*7b60*/  LOP3.LUT R4, R22, UR6, RZ, 0xc0, !PT ;  /* 0x0000000616047c12 */ /* 0x000fe2000f8ec0ff */
[----:B------:R-:W-:Y:S01]  /*7b70*/  ULDC UR8, c[0x0][0x610] ;  /* 0x0001840000087ab9 */ /* 0x000fe20000000800 */
[----:B------:R-:W-:Y:S01]  /*7b80*/  SHF.R.U64 R5, R6, UR7, R5 ;  /* 0x0000000706057c19 */ /* 0x000fe20008001205 */
[----:B------:R-:W-:Y:S01]  /*7b90*/  ULDC UR7, c[0x0][0x638] ;  /* 0x00018e0000077ab9 */ /* 0x000fe20000000800 */
[----:B------:R-:W-:-:S03]  /*7ba0*/  LOP3.LUT R21, R21, UR4, RZ, 0xc0, !PT ;  /* 0x0000000415157c12 */ /* 0x000fc6000f8ec0ff */
[----:B------:R-:W-:Y:S02]  /*7bb0*/  IMAD.MOV R7, RZ, RZ, -R5 ;  /* 0x000000ffff077224 */ /* 0x000fe400078e0a05 */
[----:B------:R-:W-:Y:S02]  /*7bc0*/  IMAD R4, R5, UR5, R4 ;  /* 0x0000000505047c24 */ /* 0x000fe4000f8e0204 */
[----:B------:R-:W-:Y:S01]  /*7bd0*/  IMAD R20, R7, UR7, R20 ;  /* 0x0000000707147c24 */ /* 0x000fe2000f8e0214 */
[----:B------:R-:W-:Y:S01]  /*7be0*/  ULDC UR7, c[0x0][0x600] ;  /* 0x0001800000077ab9 */ /* 0x000fe20000000800 */
[----:B------:R-:W-:Y:S02]  /*7bf0*/  IMAD R15, R4, UR8, R15 ;  /* 0x00000008040f7c24 */ /* 0x000fe4000f8e020f */
[----:B------:R-:W-:Y:S02]  /*7c00*/  IMAD R6, R20, UR7, R21 ;  /* 0x0000000714067c24 */ /* 0x000fe4000f8e0215 */
[----:B------:R-:W-:-:S03]  /*7c10*/  IMAD.MOV.U32 R4, RZ, RZ, 0x1 ;  /* 0x00000001ff047424 */ /* 0x000fc600078e00ff */
[----:B------:R-:W-:Y:S02]  /*7c20*/  SEL R20, R6, R15, !P2 ;  /* 0x0000000f06147207 */ /* 0x000fe40005000000 */
[----:B------:R-:W-:Y:S01]  /*7c30*/  SEL R21, R15, R6, !P2 ;  /* 0x000000060f157207 */ /* 0x000fe20005000000 */
[----:B------:R-:W-:-:S07]  /*7c40*/  IMAD.MOV.U32 R6, RZ, RZ, R14 ;  /* 0x000000ffff067224 */ /* 0x000fce00078e000e */
.L_x_176:
[----:B------:R-:W-:Y:S05]  /*7c50*/  BSYNC B1 ;  /* 0x0000000000017941 */ /* 0x000fea0003800000 */
.L_x_175:
[----:B------:R-:W-:-:S13]  /*7c60*/  LOP3.LUT P0, RZ, R4, 0xff, RZ, 0xc0, !PT ;  /* 0x000000ff04ff7812 */ /* 0x000fda000780c0ff */
[----:B------:R-:W-:Y:S05]  /*7c70*/  @P0 BRA `(.L_x_179) ;  /* 0xfffffff000f40947 */ /* 0x000fea000383ffff */
[----:B------:R-:W-:Y:S05]  /*7c80*/  BSYNC B0 ;  /* 0x0000000000007941 */ /* 0x000fea0003800000 */
.L_x_168:
[----:B------:R-:W-:-:S03]  /*7c90*/  UMOV UR7, 0xffffffff ;  /* 0xffffffff00077882 */ /* 0x000fc60000000000 */
[----:B------:R-:W-:Y:S05]  /*7ca0*/  BRA.DIV UR7, `(.L_x_180) ;  /* 0x0000000607807947 */ /* 0x000fea000b800000 */
[----:B------:R-:W-:-:S13]  /*7cb0*/  ELECT P6, URZ, PT ;  /* 0x00000000003f782f */ /* 0x000fda00038c0000 */
.L_x_197:
[----:B------:R-:W-:Y:S04]  /*7cc0*/  BSSY B0, `(.L_x_181) ;  /* 0x0000046000007945 */ /* 0x000fe80003800000 */
[----:B------:R-:W-:Y:S05]  /*7cd0*/  @!P6 BRA `(.L_x_182) ;  /* 0x000000040010e947 */ /* 0x000fea0003800000 */
[----:B------:R-:W-:-:S04]  /*7ce0*/  LOP3.LUT R18, R18, 0x2, RZ, 0xfc, !PT ;  /* 0x0000000212127812 */ /* 0x000fc800078efcff */
[----:B------:R-:W-:-:S13]  /*7cf0*/  ISETP.NE.AND P0, PT, R18, 0x3, PT ;  /* 0x000000031200780c */ /* 0x000fda0003f05270 */
[----:B------:R-:W-:Y:S05]  /*7d00*/  @!P0 BRA `(.L_x_183) ;  /* 0x0000000000048947 */ /* 0x000fea0003800000 */
[----:B------:R-:W-:Y:S01]  /*7d10*/  BPT.TRAP 0x1 ;  /* 0x000000040000795c */ /* 0x000fe20000300000 */
.L_x_183:
[----:B------:R-:W0:Y:S01]  /*7d20*/  S2R R5, SR_CgaCtaId ;  /* 0x0000000000057919 */ /* 0x000e220000008800 */
[----:B------:R-:W-:Y:S02]  /*7d30*/  MOV R0, 0x400 ;  /* 0x0000040000007802 */ /* 0x000fe40000000f00 */
[----:B------:R-:W-:Y:S02]  /*7d40*/  SHF.L.U32 R2, R3, 0x1f, RZ ;  /* 0x0000001f03027819 */ /* 0x000fe400000006ff */
[----:B0-----:R-:W-:-:S05]  /*7d50*/  LEA R5, R5, R0, 0x18 ;  /* 0x0000000005057211 */ /* 0x001fca00078ec0ff */
[----:B------:R-:W-:-:S04]  /*7d60*/  VIADD R5, R5, 0x38 ;  /* 0x0000003805057836 */ /* 0x000fc80000000000 */
[C---:B------:R-:W-:Y:S02]  /*7d70*/  IMAD R7, R8.reuse, 0x8, R5 ;  /* 0x0000000808077824 */ /* 0x040fe400078e0205 */
[----:B------:R-:W-:Y:S02]  /*7d80*/  VIADD R8, R8, 0x1 ;  /* 0x0000000108087836 */ /* 0x000fe40000000000 */
[----:B------:R-:W0:Y:S03]  /*7d90*/  SYNCS.PHASECHK.TRANS64.TRYWAIT P0, [R7+URZ], R2 ;  /* 0x00000002070075a7 */ /* 0x000e26000800017f */
[----:B------:R-:W-:-:S04]  /*7da0*/  ISETP.NE.AND P1, PT, R8, 0x7, PT ;  /* 0x000000070800780c */ /* 0x000fc80003f25270 */
[----:B------:R-:W-:Y:S02]  /*7db0*/  SEL R0, RZ, 0x1, P1 ;  /* 0x00000001ff007807 */ /* 0x000fe40000800000 */
[----:B------:R-:W-:Y:S02]  /*7dc0*/  SEL R8, R8, RZ, P1 ;  /* 0x000000ff08087207 */ /* 0x000fe40000800000 */
[----:B------:R-:W-:-:S03]  /*7dd0*/  LOP3.LUT R9, R3, R0, RZ, 0x3c, !PT ;  /* 0x0000000003097212 */ /* 0x000fc600078e3cff */
[----:B------:R-:W-:Y:S01]  /*7de0*/  IMAD R6, R8, 0x8, R5 ;  /* 0x0000000808067824 */ /* 0x000fe200078e0205 */
[----:B------:R-:W-:Y:S01]  /*7df0*/  SHF.L.U32 R3, R9, 0x1f, RZ ;  /* 0x0000001f09037819 */ /* 0x000fe200000006ff */
[----:B0-----:R-:W-:Y:S06]  /*7e00*/  @!P0 BRA `(.L_x_184) ;  /* 0x0000000400488947 */ /* 0x001fec0003800000 */
.L_x_198:
[----:B------:R-:W1:Y:S01]  /*7e10*/  SYNCS.PHASECHK.TRANS64.TRYWAIT P0, [R6+URZ], R3 ;  /* 0x00000003060075a7 */ /* 0x000e62000800017f */
[----:B------:R-:W-:-:S05]  /*7e20*/  VIADD R0, R8, 0x1 ;  /* 0x0000000108007836 */ /* 0x000fca0000000000 */
[----:B------:R-:W-:-:S04]  /*7e30*/  ISETP.NE.AND P1, PT, R0, 0x7, PT ;  /* 0x000000070000780c */ /* 0x000fc80003f25270 */
[----:B0-----:R-:W-:Y:S02]  /*7e40*/  SEL R2, RZ, 0x1, P1 ;  /* 0x00000001ff027807 */ /* 0x001fe40000800000 */
[----:B------:R-:W-:Y:S02]  /*7e50*/  SEL R0, R0, RZ, P1 ;  /* 0x000000ff00007207 */ /* 0x000fe40000800000 */
[----:B------:R-:W-:-:S03]  /*7e60*/  LOP3.LUT R9, R9, R2, RZ, 0x3c, !PT ;  /* 0x0000000209097212 */ /* 0x000fc600078e3cff */
[----:B------:R-:W-:Y:S01]  /*7e70*/  IMAD R7, R0, 0x8, R5 ;  /* 0x0000000800077824 */ /* 0x000fe200078e0205 */
[----:B------:R-:W-:Y:S01]  /*7e80*/  SHF.L.U32 R4, R9, 0x1f, RZ ;  /* 0x0000001f09047819 */ /* 0x000fe200000006ff */
[----:B-1----:R-:W-:Y:S06]  /*7e90*/  @!P0 BRA `(.L_x_185) ;  /* 0x0000000400388947 */ /* 0x002fec0003800000 */
.L_x_199:
[----:B------:R-:W1:Y:S01]  /*7ea0*/  SYNCS.PHASECHK.TRANS64.TRYWAIT P0, [R7+URZ], R4 ;  /* 0x00000004070075a7 */ /* 0x000e62000800017f */
[----:B------:R-:W-:-:S05]  /*7eb0*/  VIADD R0, R0, 0x1 ;  /* 0x0000000100007836 */ /* 0x000fca0000000000 */
[----:B------:R-:W-:-:S04]  /*7ec0*/  ISETP.NE.AND P1, PT, R0, 0x7, PT ;  /* 0x000000070000780c */ /* 0x000fc80003f25270 */
[----:B------:R-:W-:Y:S02]  /*7ed0*/  SEL R2, RZ, 0x1, P1 ;  /* 0x00000001ff027807 */ /* 0x000fe40000800000 */
[----:B------:R-:W-:Y:S02]  /*7ee0*/  SEL R0, R0, RZ, P1 ;  /* 0x000000ff00007207 */ /* 0x000fe40000800000 */
[----:B------:R-:W-:-:S03]  /*7ef0*/  LOP3.LUT R9, R9, R2, RZ, 0x3c, !PT ;  /* 0x0000000209097212 */ /* 0x000fc600078e3cff */
[----:B0-----:R-:W-:Y:S01]  /*7f00*/  IMAD R6, R0, 0x8, R5 ;  /* 0x0000000800067824 */ /* 0x001fe200078e0205 */
[----:B------:R-:W-:Y:S01]  /*7f10*/  SHF.L.U32 R3, R9, 0x1f, RZ ;  /* 0x0000001f09037819 */ /* 0x000fe200000006ff */
[----:B-1----:R-:W-:Y:S06]  /*7f20*/  @!P0 BRA `(.L_x_186) ;  /* 0x0000000400288947 */ /* 0x002fec0003800000 */
.L_x_200:
        /* <DEDUP_REMOVED lines=9> */
.L_x_201:
        /* <DEDUP_REMOVED lines=9> */
.L_x_202:
[----:B------:R-:W1:Y:S01]  /*8050*/  SYNCS.PHASECHK.TRANS64.TRYWAIT P0, [R6+URZ], R3 ;  /* 0x00000003060075a7 */ /* 0x000e62000800017f */
[----:B------:R-:W-:-:S05]  /*8060*/  VIADD R0, R0, 0x1 ;  /* 0x0000000100007836 */ /* 0x000fca0000000000 */
[----:B------:R-:W-:-:S04]  /*8070*/  ISETP.NE.AND P1, PT, R0, 0x7, PT ;  /* 0x000000070000780c */ /* 0x000fc80003f25270 */
[----:B------:R-:W-:Y:S02]  /*8080*/  SEL R2, RZ, 0x1, P1 ;  /* 0x00000001ff027807 */ /* 0x000fe40000800000 */
[----:B------:R-:W-:Y:S02]  /*8090*/  SEL R0, R0, RZ, P1 ;  /* 0x000000ff00007207 */ /* 0x000fe40000800000 */
[----:B------:R-:W-:Y:S01]  /*80a0*/  LOP3.LUT R2, R9, R2, RZ, 0x3c, !PT ;  /* 0x0000000209027212 */ /* 0x000fe200078e3cff */
[----:B-1----:R-:W-:Y:S06]  /*80b0*/  @!P0 BRA `(.L_x_189) ;  /* 0x0000000400008947 */ /* 0x002fec0003800000 */
.L_x_203:
[----:B------:R-:W-:Y:S01]  /*80c0*/  IMAD R5, R0, 0x8, R5 ;  /* 0x0000000800057824 */ /* 0x000fe200078e0205 */
[----:B------:R-:W-:-:S07]  /*80d0*/  SHF.L.U32 R0, R2, 0x1f, RZ ;  /* 0x0000001f02007819 */ /* 0x000fce00000006ff */
.L_x_190:
[----:B--2---:R2:W3:Y:S02]  /*80e0*/  SYNCS.PHASECHK.TRANS64.TRYWAIT P0, [R5+URZ], R0 ;  /* 0x00000000050075a7 */ /* 0x0044e4000800017f */
[----:B---3--:R-:W-:Y:S05]  /*80f0*/  @!P0 NANOSLEEP.SYNCS 0x989680 ;  /* 0x009896800000895d */ /* 0x008fea0003900000 */
[----:B------:R-:W3:Y:S02]  /*8100*/  @!P0 SYNCS.PHASECHK.TRANS64 P0, [R5+URZ], R0 ;  /* 0x00000000050085a7 */ /* 0x000ee4000800007f */
[----:B---3--:R-:W-:Y:S05]  /*8110*/  @!P0 BRA `(.L_x_190) ;  /* 0xfffffffc00f08947 */ /* 0x008fea000383ffff */
.L_x_182:
[----:B------:R-:W-:Y:S05]  /*8120*/  BSYNC B0 ;  /* 0x0000000000007941 */ /* 0x000fea0003800000 */
.L_x_181:
[----:B------:R-:W-:Y:S05]  /*8130*/  EXIT ;  /* 0x000000000000794d */ /* 0x000fea0003800000 */
.L_x_21:
[----:B-1----:R1:W2:Y:S02]  /*8140*/  SYNCS.PHASECHK.TRANS64.TRYWAIT P1, [R3+URZ], R0 ;  /* 0x00000000030075a7 */ /* 0x0022a4000802017f */
[----:B--2---:R-:W-:Y:S05]  /*8150*/  @!P1 NANOSLEEP.SYNCS 0x989680 ;  /* 0x009896800000995d */ /* 0x004fea0003900000 */
[----:B------:R-:W2:Y:S02]  /*8160*/  @!P1 SYNCS.PHASECHK.TRANS64 P1, [R3+URZ], R0 ;  /* 0x00000000030095a7 */ /* 0x000ea4000802007f */
[----:B--2---:R-:W-:Y:S05]  /*8170*/  @!P1 BRA `(.L_x_21) ;  /* 0xfffffffc00f09947 */ /* 0x004fea000383ffff */
[----:B------:R-:W-:Y:S05]  /*8180*/  BRA `(.L_x_20) ;  /* 0xffffff94009c7947 */ /* 0x000fea000383ffff */
.L_x_26:
[----:B-1----:R1:W2:Y:S02]  /*8190*/  SYNCS.PHASECHK.TRANS64.TRYWAIT P1, [R5+URZ], R4 ;  /* 0x00000004050075a7 */ /* 0x0022a4000802017f */
[----:B--2---:R-:W-:Y:S05]  /*81a0*/  @!P1 NANOSLEEP.SYNCS 0x989680 ;  /* 0x009896800000995d */ /* 0x004fea0003900000 */
[----:B------:R-:W2:Y:S02]  /*81b0*/  @!P1 SYNCS.PHASECHK.TRANS64 P1, [R5+URZ], R4 ;  /* 0x00000004050095a7 */ /* 0x000ea4000802007f */
[----:B--2---:R-:W-:Y:S05]  /*81c0*/  @!P1 BRA `(.L_x_26) ;  /* 0xfffffffc00f09947 */ /* 0x004fea000383ffff */
[----:B------:R-:W-:Y:S05]  /*81d0*/  BRA `(.L_x_25) ;  /* 0xffffff9800787947 */ /* 0x000fea000383ffff */
.L_x_169:
[----:B------:R-:W-:Y:S01]  /*81e0*/  BSSY B1, `(.L_x_191) ;  /* 0x0000006000017945 */ /* 0x000fe20003800000 */
[----:B------:R-:W-:-:S07]  /*81f0*/  IMAD.MOV.U32 R15, RZ, RZ, -0x1 ;  /* 0xffffffffff0f7424 */ /* 0x000fce00078e00ff */
[----:B------:R-:W-:Y:S05]  /*8200*/  WARPSYNC.COLLECTIVE R15, `(.L_x_192) ;  /* 0x000000000f0c7348 */ /* 0x000fea0003c00000 */
[----:B------:R-:W-:Y:S02]  /*8210*/  ELECT P6, UR62, PT ;  /* 0x00000000003e782f */ /* 0x000fe400038c0000 */
[----:B------:R-:W-:Y:S01]  /*8220*/  MOV R14, UR62 ;  /* 0x0000003e000e7c02 */ /* 0x000fe20008000f00 */
[----:B------:R-:W-:Y:S10]  /*8230*/  ENDCOLLECTIVE ;  /* 0x000000000000791b */ /* 0x000ff40003800000 */
.L_x_192:
[----:B------:R-:W-:Y:S05]  /*8240*/  BSYNC B1 ;  /* 0x0000000000017941 */ /* 0x000fea0003800000 */
.L_x_191:
[----:B------:R-:W-:Y:S05]  /*8250*/  BRA `(.L_x_193) ;  /* 0xffffffec00887947 */ /* 0x000fea000383ffff */
.L_x_172:
[----:B-1----:R1:W2:Y:S02]  /*8260*/  SYNCS.PHASECHK.TRANS64.TRYWAIT P0, [R24+URZ+0x38], R15 ;  /* 0x0000380f180075a7 */ /* 0x0022a4000800017f */
[----:B--2---:R-:W-:Y:S05]  /*8270*/  @!P0 NANOSLEEP.SYNCS 0x989680 ;  /* 0x009896800000895d */ /* 0x004fea0003900000 */
[----:B------:R-:W2:Y:S02]  /*8280*/  @!P0 SYNCS.PHASECHK.TRANS64 P0, [R24+URZ+0x38], R15 ;  /* 0x0000380f180085a7 */ /* 0x000ea4000800007f */
[----:B--2---:R-:W-:Y:S05]  /*8290*/  @!P0 BRA `(.L_x_172) ;  /* 0xfffffffc00f08947 */ /* 0x004fea000383ffff */
[----:B------:R-:W-:Y:S05]  /*82a0*/  BRA `(.L_x_194) ;  /* 0xffffffec00d07947 */ /* 0x000fea000383ffff */
.L_x_180:
[----:B------:R-:W-:Y:S01]  /*82b0*/  BSSY B0, `(.L_x_195) ;  /* 0x0000006000007945 */ /* 0x000fe20003800000 */
[----:B------:R-:W-:-:S07]  /*82c0*/  IMAD.MOV.U32 R15, RZ, RZ, -0x1 ;  /* 0xffffffffff0f7424 */ /* 0x000fce00078e00ff */
[----:B------:R-:W-:Y:S05]  /*82d0*/  WARPSYNC.COLLECTIVE R15, `(.L_x_196) ;  /* 0x000000000f0c7348 */ /* 0x000fea0003c00000 */
[----:B------:R-:W-:Y:S02]  /*82e0*/  ELECT P6, UR62, PT ;  /* 0x00000000003e782f */ /* 0x000fe400038c0000 */
[----:B------:R-:W-:Y:S01]  /*82f0*/  MOV R14, UR62 ;  /* 0x0000003e000e7c02 */ /* 0x000fe20008000f00 */
[----:B------:R-:W-:Y:S10]  /*8300*/  ENDCOLLECTIVE ;  /* 0x000000000000791b */ /* 0x000ff40003800000 */
.L_x_196:
[----:B------:R-:W-:Y:S05]  /*8310*/  BSYNC B0 ;  /* 0x0000000000007941 */ /* 0x000fea0003800000 */
.L_x_195:
[----:B------:R-:W-:Y:S05]  /*8320*/  BRA `(.L_x_197) ;  /* 0xfffffff800647947 */ /* 0x000fea000383ffff */
.L_x_184:
[----:B0-----:R0:W1:Y:S02]  /*8330*/  SYNCS.PHASECHK.TRANS64.TRYWAIT P0, [R7+URZ], R2 ;  /* 0x00000002070075a7 */ /* 0x001064000800017f */
[----:B-1----:R-:W-:Y:S05]  /*8340*/  @!P0 NANOSLEEP.SYNCS 0x989680 ;  /* 0x009896800000895d */ /* 0x002fea0003900000 */
[----:B------:R-:W1:Y:S02]  /*8350*/  @!P0 SYNCS.PHASECHK.TRANS64 P0, [R7+URZ], R2 ;  /* 0x00000002070085a7 */ /* 0x000e64000800007f */
[----:B-1----:R-:W-:Y:S05]  /*8360*/  @!P0 BRA `(.L_x_184) ;  /* 0xfffffffc00f08947 */ /* 0x002fea000383ffff */
[----:B------:R-:W-:Y:S05]  /*8370*/  BRA `(.L_x_198) ;  /* 0xfffffff800a47947 */ /* 0x000fea000383ffff */
.L_x_185:
[----:B0-----:R0:W1:Y:S02]  /*8380*/  SYNCS.PHASECHK.TRANS64.TRYWAIT P0, [R6+URZ], R3 ;  /* 0x00000003060075a7 */ /* 0x001064000800017f */
[----:B-1----:R-:W-:Y:S05]  /*8390*/  @!P0 NANOSLEEP.SYNCS 0x989680 ;  /* 0x009896800000895d */ /* 0x002fea0003900000 */
[----:B------:R-:W1:Y:S02]  /*83a0*/  @!P0 SYNCS.PHASECHK.TRANS64 P0, [R6+URZ], R3 ;  /* 0x00000003060085a7 */ /* 0x000e64000800007f */
[----:B-1----:R-:W-:Y:S05]  /*83b0*/  @!P0 BRA `(.L_x_185) ;  /* 0xfffffffc00f08947 */ /* 0x002fea000383ffff */
[----:B------:R-:W-:Y:S05]  /*83c0*/  BRA `(.L_x_199) ;  /* 0xfffffff800b47947 */ /* 0x000fea000383ffff */
.L_x_186:
[----:B0-----:R0:W1:Y:S02]  /*83d0*/  SYNCS.PHASECHK.TRANS64.TRYWAIT P0, [R7+URZ], R4 ;  /* 0x00000004070075a7 */ /* 0x001064000800017f */
[----:B-1----:R-:W-:Y:S05]  /*83e0*/  @!P0 NANOSLEEP.SYNCS 0x989680 ;  /* 0x009896800000895d */ /* 0x002fea0003900000 */
[----:B------:R-:W1:Y:S02]  /*83f0*/  @!P0 SYNCS.PHASECHK.TRANS64 P0, [R7+URZ], R4 ;  /* 0x00000004070085a7 */ /* 0x000e64000800007f */
[----:B-1----:R-:W-:Y:S05]  /*8400*/  @!P0 BRA `(.L_x_186) ;  /* 0xfffffffc00f08947 */ /* 0x002fea000383ffff */
[----:B------:R-:W-:Y:S05]  /*8410*/  BRA `(.L_x_200) ;  /* 0xfffffff800c47947 */ /* 0x000fea000383ffff */
.L_x_187:
[----:B0-----:R0:W1:Y:S02]  /*8420*/  SYNCS.PHASECHK.TRANS64.TRYWAIT P0, [R6+URZ], R3 ;  /* 0x00000003060075a7 */ /* 0x001064000800017f */
[----:B-1----:R-:W-:Y:S05]  /*8430*/  @!P0 NANOSLEEP.SYNCS 0x989680 ;  /* 0x009896800000895d */ /* 0x002fea0003900000 */
[----:B------:R-:W1:Y:S02]  /*8440*/  @!P0 SYNCS.PHASECHK.TRANS64 P0, [R6+URZ], R3 ;  /* 0x00000003060085a7 */ /* 0x000e64000800007f */
[----:B-1----:R-:W-:Y:S05]  /*8450*/  @!P0 BRA `(.L_x_187) ;  /* 0xfffffffc00f08947 */ /* 0x002fea000383ffff */
[----:B------:R-:W-:Y:S05]  /*8460*/  BRA `(.L_x_201) ;  /* 0xfffffff800d47947 */ /* 0x000fea000383ffff */
.L_x_188:
[----:B0-----:R0:W1:Y:S02]  /*8470*/  SYNCS.PHASECHK.TRANS64.TRYWAIT P0, [R7+URZ], R4 ;  /* 0x00000004070075a7 */ /* 0x001064000800017f */
[----:B-1----:R-:W-:Y:S05]  /*8480*/  @!P0 NANOSLEEP.SYNCS 0x989680 ;  /* 0x009896800000895d */ /* 0x002fea0003900000 */
[----:B------:R-:W1:Y:S02]  /*8490*/  @!P0 SYNCS.PHASECHK.TRANS64 P0, [R7+URZ], R4 ;  /* 0x00000004070085a7 */ /* 0x000e64000800007f */
[----:B-1----:R-:W-:Y:S05]  /*84a0*/  @!P0 BRA `(.L_x_188) ;  /* 0xfffffffc00f08947 */ /* 0x002fea000383ffff */
[----:B------:R-:W-:Y:S05]  /*84b0*/  BRA `(.L_x_202) ;  /* 0xfffffff800e47947 */ /* 0x000fea000383ffff */
.L_x_189:
[----:B-1----:R1:W2:Y:S02]  /*84c0*/  SYNCS.PHASECHK.TRANS64.TRYWAIT P0, [R6+URZ], R3 ;  /* 0x00000003060075a7 */ /* 0x0022a4000800017f */
[----:B--2---:R-:W-:Y:S05]  /*84d0*/  @!P0 NANOSLEEP.SYNCS 0x989680 ;  /* 0x009896800000895d */ /* 0x004fea0003900000 */
[----:B------:R-:W2:Y:S02]  /*84e0*/  @!P0 SYNCS.PHASECHK.TRANS64 P0, [R6+URZ], R3 ;  /* 0x00000003060085a7 */ /* 0x000ea4000800007f */
[----:B--2---:R-:W-:Y:S05]  /*84f0*/  @!P0 BRA `(.L_x_189) ;  /* 0xfffffffc00f08947 */ /* 0x004fea000383ffff */
[----:B------:R-:W-:Y:S05]  /*8500*/  BRA `(.L_x_203) ;  /* 0xfffffff800ec7947 */ /* 0x000fea000383ffff */
.L_x_204:
[----:B------:R-:W-:-:S00]  /*8510*/  BRA `(.L_x_204) ;  /* 0xfffffffc00fc7947 */ /* 0x000fc0000383ffff */
[----:B------:R-:W-:-:S00]  /*8520*/  NOP ;  /* 0x0000000000007918 */ /* 0x000fc00000000000 */
        /* <DEDUP_REMOVED lines=13> */
.L_x_205:


//--------------------- .nv.global.init           --------------------------
	.section	.nv.global.init,"aw",@progbits
.nv.global.init:
	.type		$str$22,@object
	.size		$str$22,($str$23 - $str$22)
$str$22:
        /*0000*/ 	.byte	0x6b, 0x5f, 0x74, 0x69, 0x6c, 0x65, 0x5f, 0x63, 0x6f, 0x75, 0x6e, 0x74, 0x20, 0x3e, 0x3d, 0x20
        /*0010*/ 	.byte	0x31, 0x00
	.type		$str$23,@object
	.size		$str$23,(__unnamed_1 - $str$23)
$str$23:
        /*0012*/ 	.byte	0x2f, 0x74, 0x6d, 0x70, 0x2f, 0x63, 0x75, 0x74, 0x6c, 0x61, 0x73, 0x73, 0x5f, 0x73, 0x77, 0x65
        /*0022*/ 	.byte	0x65, 0x70, 0x5f, 0x73, 0x72, 0x63, 0x2f, 0x69, 0x6e, 0x63, 0x6c, 0x75, 0x64, 0x65, 0x2f, 0x63
        /*0032*/ 	.byte	0x75, 0x74, 0x6c, 0x61, 0x73, 0x73, 0x2f, 0x67, 0x65, 0x6d, 0x6d, 0x2f, 0x63, 0x6f, 0x6c, 0x6c
        /*0042*/ 	.byte	0x65, 0x63, 0x74, 0x69, 0x76, 0x65, 0x2f, 0x73, 0x6d, 0x39, 0x30, 0x5f, 0x6d, 0x6d, 0x61, 0x5f
        /*0052*/ 	.byte	0x74, 0x6d, 0x61, 0x5f, 0x67, 0x6d, 0x6d, 0x61, 0x5f, 0x73, 0x73, 0x5f, 0x77, 0x61, 0x72, 0x70
        /*0062*/ 	.byte	0x73, 0x70, 0x65, 0x63, 0x69, 0x61, 0x6c, 0x69, 0x7a, 0x65, 0x64, 0x2e, 0x68, 0x70, 0x70, 0x00
	.type		__unnamed_1,@object
	.size		__unnamed_1,(.L_0 - __unnamed_1)
__unnamed_1:
        /*0072*/ 	.byte	0x76, 0x6f, 0x69, 0x64, 0x20, 0x63, 0x75, 0x74, 0x6c, 0x61, 0x73, 0x73, 0x3a, 0x3a, 0x67, 0x65
        /* <DEDUP_REMOVED lines=180> */
        /*0bc2*/ 	.byte	0x6e, 0x74, 0x69, 0x74, 0x79, 0x5d, 0x00
.L_0:


//--------------------- .nv.shared._ZN7cutlass13device_kernelINS_4gemm6kernel13GemmUniversalIN4cute5tupleIJiiiiEEENS1_10collective13CollectiveMmaINS1_34MainloopSm90TmaGmmaWarpSpecializedILi7ENS5_IJNS4_1CILi2EEENSA_ILi1EEESC_EEENS1_35KernelTmaWarpSpecializedCooperativeEEENS5_IJNSA_ILi128EEESG_NSA_ILi64EEEEEENS_6half_tENS5_IJSC_llEEESJ_SK_NS4_8TiledMMAINS4_8MMA_AtomIJNS4_4SM904GMMA26MMA_64x128x16_F32F16F16_SSILNSO_5MajorE1ELSQ_1ELNSO_7ScaleInE1ELSR_1EEEEEENS4_6LayoutISD_NS5_IJSC_NSA_ILi0EEESV_EEEEENS5_IJNS4_10UnderscoreESY_SY_EEEEENS4_13SM90_TMA_LOADENS4_14ComposedLayoutINS4_7SwizzleILi3ELi4ELi3EEENS4_18smem_ptr_flag_bitsILi16EEENSU_INS5_IJSH_NSA_ILi8EEEEEENS5_IJSC_SH_EEEEEEEvNS4_8identityENS4_23SM90_TMA_LOAD_MULTICASTES1B_vS1C_EENS_8epilogue10collective6detail29Sm90TmaWarpSpecializedAdapterINS1G_15DefaultEpilogueISJ_NS5_IJlSC_lEEES1K_NS1F_6thread17LinearCombinationISJ_Li1EffLNS1L_9ScaleType4KindE0ELNS_15FloatRoundStyleE2ESJ_EENS1_15EpilogueDefaultEEEEEvvEEEEvNT_6ParamsE --------------------------
	.section	.nv.shared._ZN7cutlass13device_kernelINS_4gemm6kernel13GemmUniversalIN4cute5tupleIJiiiiEEENS1_10collective13CollectiveMmaINS1_34MainloopSm90TmaGmmaWarpSpecializedILi7ENS5_IJNS4_1CILi2EEENSA_ILi1EEESC_EEENS1_35KernelTmaWarpSpecializedCooperativeEEENS5_IJNSA_ILi128EEESG_NSA_ILi64EEEEEENS_6half_tENS5_IJSC_llEEESJ_SK_NS4_8TiledMMAINS4_8MMA_AtomIJNS4_4SM904GMMA26MMA_64x128x16_F32F16F16_SSILNSO_5MajorE1ELSQ_1ELNSO_7ScaleInE1ELSR_1EEEEEENS4_6LayoutISD_NS5_IJSC_NSA_ILi0EEESV_EEEEENS5_IJNS4_10UnderscoreESY_SY_EEEEENS4_13SM90_TMA_LOADENS4_14ComposedLayoutINS4_7SwizzleILi3ELi4ELi3EEENS4_18smem_ptr_flag_bitsILi16EEENSU_INS5_IJSH_NSA_ILi8EEEEEENS5_IJSC_SH_EEEEEEEvNS4_8identityENS4_23SM90_TMA_LOAD_MULTICASTES1B_vS1C_EENS_8epilogue10collective6detail29Sm90TmaWarpSpecializedAdapterINS1G_15DefaultEpilogueISJ_NS5_IJlSC_lEEES1K_NS1F_6thread17LinearCombinationISJ_Li1EffLNS1L_9ScaleType4KindE0ELNS_15FloatRoundStyleE2ESJ_EENS1_15EpilogueDefaultEEEEEvvEEEEvNT_6ParamsE,"aw",@nobits
	.sectionflags	@""
	.align	16
	.zero		1024


//--------------------- .nv.shared.reserved.0     --------------------------
	.section	.nv.shared.reserved.0,"aw",@nobits
	.weak		__nv_reservedSMEM_offset_0_alias
	.size		__nv_reservedSMEM_offset_0_alias, 0, 0
	.other		__nv_reservedSMEM_offset_0_alias,@"STO_CUDA_RESERVED_SHARED STV_DEFAULT"
__nv_reservedSMEM_offset_0_alias:
	.zero		0


//--------------------- .nv.global                --------------------------
	.section	.nv.global,"aw",@nobits
.nv.global:
	.type		_ZN40_INTERNAL_4a71f196_4_k_cu_4724589c_321084cute1_E,@object
	.size		_ZN40_INTERNAL_4a71f196_4_k_cu_4724589c_321084cute1_E,(_ZN40_INTERNAL_4a71f196_4_k_cu_4724589c_321084cuda3std3__45__cpo6cbeginE - _ZN40_INTERNAL_4a71f196_4_k_cu_4724589c_321084cute1_E)
_ZN40_INTERNAL_4a71f196_4_k_cu_4724589c_321084cute1_E:
	.zero		1
	.type		_ZN40_INTERNAL_4a71f196_4_k_cu_4724589c_321084cuda3std3__45__cpo6cbeginE,@object
	.size		_ZN40_INTERNAL_4a71f196_4_k_cu_4724589c_321084cuda3std3__45__cpo6cbeginE,(_ZN40_INTERNAL_4a71f196_4_k_cu_4724589c_321084cuda3std3__48in_placeE - _ZN40_INTERNAL_4a71f196_4_k_cu_4724589c_321084cuda3std3__45__cpo6cbeginE)
_ZN40_INTERNAL_4a71f196_4_k_cu_4724589c_321084cuda3std3__45__cpo6cbeginE:
	.zero		1
	.type		_ZN40_INTERNAL_4a71f196_4_k_cu_4724589c_321084cuda3std3__48in_placeE,@object
	.size		_ZN40_INTERNAL_4a71f196_4_k_cu_4724589c_321084cuda3std3__48in_placeE,(_ZN40_INTERNAL_4a71f196_4_k_cu_4724589c_321084cuda3std6ranges3__45__cpo9iter_moveE - _ZN40_INTERNAL_4a71f196_4_k_cu_4724589c_321084cuda3std3__48in_placeE)
_ZN40_INTERNAL_4a71f196_4_k_cu_4724589c_321084cuda3std3__48in_placeE:
	.zero		1
	.type		_ZN40_INTERNAL_4a71f196_4_k_cu_4724589c_321084cuda3std6ranges3__45__cpo9iter_moveE,@object
	.size		_ZN40_INTERNAL_4a71f196_4_k_cu_4724589c_321084cuda3std6ranges3__45__cpo9iter_moveE,(_ZN40_INTERNAL_4a71f196_4_k_cu_4724589c_321084cuda3std3__45__cpo5beginE - _ZN40_INTERNAL_4a71f196_4_k_cu_4724589c_321084cuda3std6ranges3__45__cpo9iter_moveE)
_ZN40_INTERNAL_4a71f196_4_k_cu_4724589c_321084cuda3std6ranges3__45__cpo9iter_moveE:
	.zero		1
	.type		_ZN40_INTERNAL_4a71f196_4_k_cu_4724589c_321084cuda3std3__45__cpo5beginE,@object
	.size		_ZN40_INTERNAL_4a71f196_4_k_cu_4724589c_321084cuda3std3__45__cpo5beginE,(_ZN40_INTERNAL_4a71f196_4_k_cu_4724589c_321084cuda3std3__442_GLOBAL__N__4a71f196_4_k_cu_4724589c_321086ignoreE - _ZN40_INTERNAL_4a71f196_4_k_cu_4724589c_321084cuda3std3__45__cpo5beginE)
_ZN40_INTERNAL_4a71f196_4_k_cu_4724589c_321084cuda3std3__45__cpo5beginE:
	.zero		1
	.type		_ZN40_INTERNAL_4a71f196_4_k_cu_4724589c_321084cuda3std3__442_GLOBAL__N__4a71f196_4_k_cu_4724589c_321086ignoreE,@object
	.size		_ZN40_INTERNAL_4a71f196_4_k_cu_4724589c_321084cuda3std3__442_GLOBAL__N__4a71f196_4_k_cu_4724589c_321086ignoreE,(_ZN40_INTERNAL_4a71f196_4_k_cu_4724589c_321084cute7productE - _ZN40_INTERNAL_4a71f196_4_k_cu_4724589c_321084cuda3std3__442_GLOBAL__N__4a71f196_4_k_cu_4724589c_321086ignoreE)
_ZN40_INTERNAL_4a71f196_4_k_cu_4724589c_321084cuda3std3__442_GLOBAL__N__4a71f196_4_k_cu_4724589c_321086ignoreE:
	.zero		1
	.type		_ZN40_INTERNAL_4a71f196_4_k_cu_4724589c_321084cute7productE,@object
	.size		_ZN40_INTERNAL_4a71f196_4_k_cu_4724589c_321084cute7productE,(_ZN40_INTERNAL_4a71f196_4_k_cu_4724589c_321084cuda3std3__45__cpo3endE - _ZN40_INTERNAL_4a71f196_4_k_cu_4724589c_321084cute7productE)
_ZN40_INTERNAL_4a71f196_4_k_cu_4724589c_321084cute7productE:
	.zero		1
	.type		_ZN40_INTERNAL_4a71f196_4_k_cu_4724589c_321084cuda3std3__45__cpo3endE,@object
	.size		_ZN40_INTERNAL_4a71f196_4_k_cu_4724589c_321084cuda3std3__45__cpo3endE,(_ZN40_INTERNAL_4a71f196_4_k_cu_4724589c_321084cuda3std3__419piecewise_constructE - _ZN40_INTERNAL_4a71f196_4_k_cu_4724589c_321084cuda3std3__45__cpo3endE)
_ZN40_INTERNAL_4a71f196_4_k_cu_4724589c_321084cuda3std3__45__cpo3endE:
	.zero		1
	.type		_ZN40_INTERNAL_4a71f196_4_k_cu_4724589c_321084cuda3std3__419piecewise_constructE,@object
	.size		_ZN40_INTERNAL_4a71f196_4_k_cu_4724589c_321084cuda3std3__419piecewise_constructE,(_ZN40_INTERNAL_4a71f196_4_k_cu_4724589c_321084cuda3std3__45__cpo4cendE - _ZN40_INTERNAL_4a71f196_4_k_cu_4724589c_321084cuda3std3__419piecewise_constructE)
_ZN40_INTERNAL_4a71f196_4_k_cu_4724589c_321084cuda3std3__419piecewise_constructE:
	.zero		1
	.type		_ZN40_INTERNAL_4a71f196_4_k_cu_4724589c_321084cuda3std3__45__cpo4cendE,@object
	.size		_ZN40_INTERNAL_4a71f196_4_k_cu_4724589c_321084cuda3std3__45__cpo4cendE,(_ZN40_INTERNAL_4a71f196_4_k_cu_4724589c_321084cuda3std6ranges3__45__cpo4swapE - _ZN40_INTERNAL_4a71f196_4_k_cu_4724589c_321084cuda3std3__45__cpo4cendE)
_ZN40_INTERNAL_4a71f196_4_k_cu_4724589c_321084cuda3std3__45__cpo4cendE:
	.zero		1
	.type		_ZN40_INTERNAL_4a71f196_4_k_cu_4724589c_321084cuda3std6ranges3__45__cpo4swapE,@object
	.size		_ZN40_INTERNAL_4a71f196_4_k_cu_4724589c_321084cuda3std6ranges3__45__cpo4swapE,(.L_8 - _ZN40_INTERNAL_4a71f196_4_k_cu_4724589c_321084cuda3std6ranges3__45__cpo4swapE)
_ZN40_INTERNAL_4a71f196_4_k_cu_4724589c_321084cuda3std6ranges3__45__cpo4swapE:
	.zero		1
.L_8:


//--------------------- .nv.constant0._ZN7cutlass13device_kernelINS_4gemm6kernel13GemmUniversalIN4cute5tupleIJiiiiEEENS1_10collective13CollectiveMmaINS1_34MainloopSm90TmaGmmaWarpSpecializedILi7ENS5_IJNS4_1CILi2EEENSA_ILi1EEESC_EEENS1_35KernelTmaWarpSpecializedCooperativeEEENS5_IJNSA_ILi128EEESG_NSA_ILi64EEEEEENS_6half_tENS5_IJSC_llEEESJ_SK_NS4_8TiledMMAINS4_8MMA_AtomIJNS4_4SM904GMMA26MMA_64x128x16_F32F16F16_SSILNSO_5MajorE1ELSQ_1ELNSO_7ScaleInE1ELSR_1EEEEEENS4_6LayoutISD_NS5_IJSC_NSA_ILi0EEESV_EEEEENS5_IJNS4_10UnderscoreESY_SY_EEEEENS4_13SM90_TMA_LOADENS4_14ComposedLayoutINS4_7SwizzleILi3ELi4ELi3EEENS4_18smem_ptr_flag_bitsILi16EEENSU_INS5_IJSH_NSA_ILi8EEEEEENS5_IJSC_SH_EEEEEEEvNS4_8identityENS4_23SM90_TMA_LOAD_MULTICASTES1B_vS1C_EENS_8epilogue10collective6detail29Sm90TmaWarpSpecializedAdapterINS1G_15DefaultEpilogueISJ_NS5_IJlSC_lEEES1K_NS1F_6thread17LinearCombinationISJ_Li1EffLNS1L_9ScaleType4KindE0ELNS_15FloatRoundStyleE2ESJ_EENS1_15EpilogueDefaultEEEEEvvEEEEvNT_6ParamsE --------------------------
	.section	.nv.constant0._ZN7cutlass13device_kernelINS_4gemm6kernel13GemmUniversalIN4cute5tupleIJiiiiEEENS1_10collective13CollectiveMmaINS1_34MainloopSm90TmaGmmaWarpSpecializedILi7ENS5_IJNS4_1CILi2EEENSA_ILi1EEESC_EEENS1_35KernelTmaWarpSpecializedCooperativeEEENS5_IJNSA_ILi128EEESG_NSA_ILi64EEEEEENS_6half_tENS5_IJSC_llEEESJ_SK_NS4_8TiledMMAINS4_8MMA_AtomIJNS4_4SM904GMMA26MMA_64x128x16_F32F16F16_SSILNSO_5MajorE1ELSQ_1ELNSO_7ScaleInE1ELSR_1EEEEEENS4_6LayoutISD_NS5_IJSC_NSA_ILi0EEESV_EEEEENS5_IJNS4_10UnderscoreESY_SY_EEEEENS4_13SM90_TMA_LOADENS4_14ComposedLayoutINS4_7SwizzleILi3ELi4ELi3EEENS4_18smem_ptr_flag_bitsILi16EEENSU_INS5_IJSH_NSA_ILi8EEEEEENS5_IJSC_SH_EEEEEEEvNS4_8identityENS4_23SM90_TMA_LOAD_MULTICASTES1B_vS1C_EENS_8epilogue10collective6detail29Sm90TmaWarpSpecializedAdapterINS1G_15DefaultEpilogueISJ_NS5_IJlSC_lEEES1K_NS1F_6thread17LinearCombinationISJ_Li1EffLNS1L_9ScaleType4KindE0ELNS_15FloatRoundStyleE2ESJ_EENS1_15EpilogueDefaultEEEEEvvEEEEvNT_6ParamsE,"a",@progbits
	.sectionflags	@""
	.align	4
.nv.constant0._ZN7cutlass13device_kernelINS_4gemm6kernel13GemmUniversalIN4cute5tupleIJiiiiEEENS1_10collective13CollectiveMmaINS1_34MainloopSm90TmaGmmaWarpSpecializedILi7ENS5_IJNS4_1CILi2EEENSA_ILi1EEESC_EEENS1_35KernelTmaWarpSpecializedCooperativeEEENS5_IJNSA_ILi128EEESG_NSA_ILi64EEEEEENS_6half_tENS5_IJSC_llEEESJ_SK_NS4_8TiledMMAINS4_8MMA_AtomIJNS4_4SM904GMMA26MMA_64x128x16_F32F16F16_SSILNSO_5MajorE1ELSQ_1ELNSO_7ScaleInE1ELSR_1EEEEEENS4_6LayoutISD_NS5_IJSC_NSA_ILi0EEESV_EEEEENS5_IJNS4_10UnderscoreESY_SY_EEEEENS4_13SM90_TMA_LOADENS4_14ComposedLayoutINS4_7SwizzleILi3ELi4ELi3EEENS4_18smem_ptr_flag_bitsILi16EEENSU_INS5_IJSH_NSA_ILi8EEEEEENS5_IJSC_SH_EEEEEEEvNS4_8identityENS4_23SM90_TMA_LOAD_MULTICASTES1B_vS1C_EENS_8epilogue10collective6detail29Sm90TmaWarpSpecializedAdapterINS1G_15DefaultEpilogueISJ_NS5_IJlSC_lEEES1K_NS1F_6thread17LinearCombinationISJ_Li1EffLNS1L_9ScaleType4KindE0ELNS_15FloatRoundStyleE2ESJ_EENS1_15EpilogueDefaultEEEEEvvEEEEvNT_6ParamsE:
	.zero		1664


//--------------------- SYMBOLS --------------------------

	.type		.nv.reservedSmem.offset0,@object
	.size		.nv.reservedSmem.offset0,0x4
	.type		__assertfail,@function
